// auto-generated by cutlass_sweep.conv — config: {"arch": "sm_100", "cluster_m": 2, "cluster_n": 1, "conv_kind": "dgrad", "dtype": "bf16", "ndim": 3, "tile_k": 32, "tile_m": 64, "tile_n": 128}
#include "cutlass/cutlass.h"
#include "cute/tensor.hpp"
#include "cutlass/kernel_hardware_info.hpp"
#include "cutlass/conv/convolution.h"
#include "cutlass/conv/dispatch_policy.hpp"
#include "cutlass/conv/collective/collective_builder.hpp"
#include "cutlass/conv/kernel/conv_universal.hpp"
#include "cutlass/conv/device/conv_universal_adapter.hpp"
#include "cutlass/epilogue/collective/collective_builder.hpp"

using namespace cute;
using Elem = cutlass::bfloat16_t;
using Acc  = float;
using LayoutAB = cutlass::layout::TensorNDHWC;
using LayoutC  = cutlass::layout::TensorNDHWC;
constexpr auto ConvOp = cutlass::conv::Operator::kDgrad;
using TileShape    = Shape<_64, _128, Shape<_32>>;
using ClusterShape = Shape<_2, _1, _1>;

using CollectiveEpilogue = typename cutlass::epilogue::collective::CollectiveBuilder<
    cutlass::arch::Sm100, cutlass::arch::OpClassTensorOp,
    TileShape, ClusterShape,
    cutlass::epilogue::collective::EpilogueTileAuto,
    Acc, Acc,
    Elem, LayoutC, 128 / cutlass::sizeof_bits<Elem>::value,
    Elem, LayoutC, 128 / cutlass::sizeof_bits<Elem>::value,
    cutlass::epilogue::collective::EpilogueScheduleAuto
  >::CollectiveOp;

using CollectiveMainloop = typename cutlass::conv::collective::CollectiveBuilder<
    cutlass::arch::Sm100, cutlass::arch::OpClassTensorOp, ConvOp,
    Elem, LayoutAB, 128 / cutlass::sizeof_bits<Elem>::value,
    Elem, LayoutAB, 128 / cutlass::sizeof_bits<Elem>::value,
    Acc,
    TileShape, ClusterShape,
    cutlass::conv::collective::StageCountAutoCarveout<
        static_cast<int>(sizeof(typename CollectiveEpilogue::SharedStorage))>,
    cutlass::conv::collective::KernelScheduleAuto
  >::CollectiveOp;

using ProblemShape = cutlass::conv::ConvProblemShape<
    ConvOp, CollectiveMainloop::DispatchPolicy::NumSpatialDimensions>;
using ConvKernel = cutlass::conv::kernel::ConvUniversal<
    ProblemShape, CollectiveMainloop, CollectiveEpilogue>;
using Conv = cutlass::conv::device::ConvUniversalAdapter<ConvKernel>;

auto* _anchor = &cutlass::device_kernel<ConvKernel>;


// ===== COMPILED SASS (sm_100a) =====

	.target	sm_100a

	.elftype	@"ET_EXEC"


//--------------------- .note.nv.tkinfo           --------------------------
	.section	.note.nv.tkinfo,"",@"SHT_NOTE"
	.sectionflags	@"SHF_NOTE_NV_TKINFO"
	.tkinfo
        /*0018*/ 	.word	0x00000002
        /*0030*/ 	.string	""
        /*0030*/ 	.string	"ptxas"
        /*0030*/ 	.string	"Cuda compilation tools, release 13.0, V13.0.88"
        /*0030*/ 	.string	"Build cuda_13.0.r13.0/compiler.36424714_0"
        /*0030*/ 	.string	"-arch sm_100a -m 64 "



//--------------------- .note.nv.cuinfo           --------------------------
	.section	.note.nv.cuinfo,"",@"SHT_NOTE"
	.sectionflags	@"SHF_NOTE_NV_CUINFO"
        /*0018*/ 	.short	0x0002
        /*001a*/ 	.short	0x0064
        /*001c*/ 	.short	0x0082
	.zero		2


//--------------------- .nv.info                  --------------------------
	.section	.nv.info,"",@"SHT_CUDA_INFO"
	.align	4


	//----- nvinfo : EIATTR_REGCOUNT
	.align		4
        /*0000*/ 	.byte	0x04, 0x2f
        /*0002*/ 	.short	(.L_19 - .L_18)
	.align		4
.L_18:
        /*0004*/ 	.word	index@(_ZN7cutlass13device_kernelINS_4conv6kernel13ConvUniversalINS1_16ConvProblemShapeILNS1_8OperatorE1ELi3EEENS1_10collective14CollectiveConvINS1_47MainloopSm100TmaUmmaWarpSpecializedImplicitGemmILS5_1ELi17ELi3ELi1ELi2EN4cute5tupleIJNSA_1CILi2EEENSC_ILi1EEESE_EEEEENSB_IJNSC_ILi64EEENSC_ILi128EEENSB_IJNSC_ILi32EEEEEEEEENS_10bfloat16_tESM_NSA_8TiledMMAINSA_8MMA_AtomIJNSA_20SM100_MMA_F16BF16_SSISM_SM_fLi64ELi128ELNSA_4UMMA5MajorE0ELSR_1ELNSQ_7ScaleInE0ELSS_0EEEEEENSA_6LayoutINSB_IJSE_SE_SE_EEENSB_IJNSC_ILi0EEESX_SX_EEEEENSB_IJNSA_10UnderscoreES10_S10_EEEEENS7_6detail27Sm100ImplicitGemmTileTraitsINSA_20SM90_TMA_LOAD_IM2COLENSA_14ComposedLayoutINSA_7SwizzleILi2ELi4ELi3EEENSA_18smem_ptr_flag_bitsILi16EEENSV_INSB_IJNSC_ILi8EEESJ_EEENSB_IJSJ_SE_EEEEEEEvEENS14_INSA_23SM90_TMA_LOAD_MULTICASTENS16_INS17_ILi3ELi4ELi3EEES1A_NSV_INSB_IJSH_S1B_EEENSB_IJSE_SH_EEEEEEEvEEEENS_8epilogue10collective18CollectiveEpilogueINS1P_23Sm100TmaWarpSpecializedILi4ELi2ELi16ELb1ELb0EEEJSL_NSB_IJNSV_ISH_SE_EENSV_ISJ_SE_EEEEESM_NSB_IJNSB_IJllllEEESE_SX_EEESM_S1Y_NS1P_6fusion15FusionCallbacksIS1T_NS1Z_17LinearCombinationISM_fSM_fLNS_15FloatRoundStyleE2EEESL_S1W_JEEENSA_5SM1004TMEM4LOAD26SM100_TMEM_LOAD_16dp256b4xES15_S1F_NSA_17SM75_U32x4_LDSM_NENSA_21SM90_TMA_STORE_IM2COLES1F_NSA_17SM90_U32x4_STSM_NENSA_39AutoVectorizingCopyWithAssumedAlignmentILi128EEEEEEvvEEEEvNT_6ParamsE)
        /*0008*/ 	.word	0x0000004e


	//----- nvinfo : EIATTR_FRAME_SIZE
	.align		4
.L_19:
        /*000c*/ 	.byte	0x04, 0x11
        /*000e*/ 	.short	(.L_21 - .L_20)
	.align		4
.L_20:
        /*0010*/ 	.word	index@($__internal_2_$__cuda_sm10x_tcgen05_guardrail_trap_unallocated_columns_being_dealloced)
        /*0014*/ 	.word	0x00000008


	//----- nvinfo : EIATTR_FRAME_SIZE
	.align		4
.L_21:
        /*0018*/ 	.byte	0x04, 0x11
        /*001a*/ 	.short	(.L_23 - .L_22)
	.align		4
.L_22:
        /*001c*/ 	.word	index@($__internal_1_$__cuda_sm10x_tcgen05_guardrail_trap_phase_invalid_during_alloc)
        /*0020*/ 	.word	0x00000008


	//----- nvinfo : EIATTR_FRAME_SIZE
	.align		4
.L_23:
        /*0024*/ 	.byte	0x04, 0x11
        /*0026*/ 	.short	(.L_25 - .L_24)
	.align		4
.L_24:
        /*0028*/ 	.word	index@($__internal_0_$__cuda_sm10x_tcgen05_guardrail_trap_col_being_dealloced_not_returned_by_alloc)
        /*002c*/ 	.word	0x00000008


	//----- nvinfo : EIATTR_FRAME_SIZE
	.align		4
.L_25:
        /*0030*/ 	.byte	0x04, 0x11
        /*0032*/ 	.short	(.L_27 - .L_26)
	.align		4
.L_26:
        /*0034*/ 	.word	index@(_ZN7cutlass13device_kernelINS_4conv6kernel13ConvUniversalINS1_16ConvProblemShapeILNS1_8OperatorE1ELi3EEENS1_10collective14CollectiveConvINS1_47MainloopSm100TmaUmmaWarpSpecializedImplicitGemmILS5_1ELi17ELi3ELi1ELi2EN4cute5tupleIJNSA_1CILi2EEENSC_ILi1EEESE_EEEEENSB_IJNSC_ILi64EEENSC_ILi128EEENSB_IJNSC_ILi32EEEEEEEEENS_10bfloat16_tESM_NSA_8TiledMMAINSA_8MMA_AtomIJNSA_20SM100_MMA_F16BF16_SSISM_SM_fLi64ELi128ELNSA_4UMMA5MajorE0ELSR_1ELNSQ_7ScaleInE0ELSS_0EEEEEENSA_6LayoutINSB_IJSE_SE_SE_EEENSB_IJNSC_ILi0EEESX_SX_EEEEENSB_IJNSA_10UnderscoreES10_S10_EEEEENS7_6detail27Sm100ImplicitGemmTileTraitsINSA_20SM90_TMA_LOAD_IM2COLENSA_14ComposedLayoutINSA_7SwizzleILi2ELi4ELi3EEENSA_18smem_ptr_flag_bitsILi16EEENSV_INSB_IJNSC_ILi8EEESJ_EEENSB_IJSJ_SE_EEEEEEEvEENS14_INSA_23SM90_TMA_LOAD_MULTICASTENS16_INS17_ILi3ELi4ELi3EEES1A_NSV_INSB_IJSH_S1B_EEENSB_IJSE_SH_EEEEEEEvEEEENS_8epilogue10collective18CollectiveEpilogueINS1P_23Sm100TmaWarpSpecializedILi4ELi2ELi16ELb1ELb0EEEJSL_NSB_IJNSV_ISH_SE_EENSV_ISJ_SE_EEEEESM_NSB_IJNSB_IJllllEEESE_SX_EEESM_S1Y_NS1P_6fusion15FusionCallbacksIS1T_NS1Z_17LinearCombinationISM_fSM_fLNS_15FloatRoundStyleE2EEESL_S1W_JEEENSA_5SM1004TMEM4LOAD26SM100_TMEM_LOAD_16dp256b4xES15_S1F_NSA_17SM75_U32x4_LDSM_NENSA_21SM90_TMA_STORE_IM2COLES1F_NSA_17SM90_U32x4_STSM_NENSA_39AutoVectorizingCopyWithAssumedAlignmentILi128EEEEEEvvEEEEvNT_6ParamsE)
        /*0038*/ 	.word	0x00000008


	//----- nvinfo : EIATTR_MIN_STACK_SIZE
	.align		4
.L_27:
        /*003c*/ 	.byte	0x04, 0x12
        /*003e*/ 	.short	(.L_29 - .L_28)
	.align		4
.L_28:
        /*0040*/ 	.word	index@(_ZN7cutlass13device_kernelINS_4conv6kernel13ConvUniversalINS1_16ConvProblemShapeILNS1_8OperatorE1ELi3EEENS1_10collective14CollectiveConvINS1_47MainloopSm100TmaUmmaWarpSpecializedImplicitGemmILS5_1ELi17ELi3ELi1ELi2EN4cute5tupleIJNSA_1CILi2EEENSC_ILi1EEESE_EEEEENSB_IJNSC_ILi64EEENSC_ILi128EEENSB_IJNSC_ILi32EEEEEEEEENS_10bfloat16_tESM_NSA_8TiledMMAINSA_8MMA_AtomIJNSA_20SM100_MMA_F16BF16_SSISM_SM_fLi64ELi128ELNSA_4UMMA5MajorE0ELSR_1ELNSQ_7ScaleInE0ELSS_0EEEEEENSA_6LayoutINSB_IJSE_SE_SE_EEENSB_IJNSC_ILi0EEESX_SX_EEEEENSB_IJNSA_10UnderscoreES10_S10_EEEEENS7_6detail27Sm100ImplicitGemmTileTraitsINSA_20SM90_TMA_LOAD_IM2COLENSA_14ComposedLayoutINSA_7SwizzleILi2ELi4ELi3EEENSA_18smem_ptr_flag_bitsILi16EEENSV_INSB_IJNSC_ILi8EEESJ_EEENSB_IJSJ_SE_EEEEEEEvEENS14_INSA_23SM90_TMA_LOAD_MULTICASTENS16_INS17_ILi3ELi4ELi3EEES1A_NSV_INSB_IJSH_S1B_EEENSB_IJSE_SH_EEEEEEEvEEEENS_8epilogue10collective18CollectiveEpilogueINS1P_23Sm100TmaWarpSpecializedILi4ELi2ELi16ELb1ELb0EEEJSL_NSB_IJNSV_ISH_SE_EENSV_ISJ_SE_EEEEESM_NSB_IJNSB_IJllllEEESE_SX_EEESM_S1Y_NS1P_6fusion15FusionCallbacksIS1T_NS1Z_17LinearCombinationISM_fSM_fLNS_15FloatRoundStyleE2EEESL_S1W_JEEENSA_5SM1004TMEM4LOAD26SM100_TMEM_LOAD_16dp256b4xES15_S1F_NSA_17SM75_U32x4_LDSM_NENSA_21SM90_TMA_STORE_IM2COLES1F_NSA_17SM90_U32x4_STSM_NENSA_39AutoVectorizingCopyWithAssumedAlignmentILi128EEEEEEvvEEEEvNT_6ParamsE)
        /*0044*/ 	.word	0x00000008
.L_29:


//--------------------- .nv.compat                --------------------------
	.section	.nv.compat,"",@"SHT_CUDA_COMPAT_INFO"
	.align	4
        /*0000*/ 	.byte	0x02, 0x09, 0x01, 0x00, 0x02, 0x02, 0x02, 0x00, 0x02, 0x05, 0x05, 0x00, 0x03, 0x07, 0x01, 0x01
        /*0010*/ 	.byte	0x02, 0x03, 0x01, 0x00, 0x02, 0x06, 0x01, 0x00, 0x04, 0x0b, 0x08, 0x00, 0x09, 0x00, 0x00, 0x00
        /*0020*/ 	.byte	0x00, 0x00, 0x00, 0x00


//--------------------- .nv.info._ZN7cutlass13device_kernelINS_4conv6kernel13ConvUniversalINS1_16ConvProblemShapeILNS1_8OperatorE1ELi3EEENS1_10collective14CollectiveConvINS1_47MainloopSm100TmaUmmaWarpSpecializedImplicitGemmILS5_1ELi17ELi3ELi1ELi2EN4cute5tupleIJNSA_1CILi2EEENSC_ILi1EEESE_EEEEENSB_IJNSC_ILi64EEENSC_ILi128EEENSB_IJNSC_ILi32EEEEEEEEENS_10bfloat16_tESM_NSA_8TiledMMAINSA_8MMA_AtomIJNSA_20SM100_MMA_F16BF16_SSISM_SM_fLi64ELi128ELNSA_4UMMA5MajorE0ELSR_1ELNSQ_7ScaleInE0ELSS_0EEEEEENSA_6LayoutINSB_IJSE_SE_SE_EEENSB_IJNSC_ILi0EEESX_SX_EEEEENSB_IJNSA_10UnderscoreES10_S10_EEEEENS7_6detail27Sm100ImplicitGemmTileTraitsINSA_20SM90_TMA_LOAD_IM2COLENSA_14ComposedLayoutINSA_7SwizzleILi2ELi4ELi3EEENSA_18smem_ptr_flag_bitsILi16EEENSV_INSB_IJNSC_ILi8EEESJ_EEENSB_IJSJ_SE_EEEEEEEvEENS14_INSA_23SM90_TMA_LOAD_MULTICASTENS16_INS17_ILi3ELi4ELi3EEES1A_NSV_INSB_IJSH_S1B_EEENSB_IJSE_SH_EEEEEEEvEEEENS_8epilogue10collective18CollectiveEpilogueINS1P_23Sm100TmaWarpSpecializedILi4ELi2ELi16ELb1ELb0EEEJSL_NSB_IJNSV_ISH_SE_EENSV_ISJ_SE_EEEEESM_NSB_IJNSB_IJllllEEESE_SX_EEESM_S1Y_NS1P_6fusion15FusionCallbacksIS1T_NS1Z_17LinearCombinationISM_fSM_fLNS_15FloatRoundStyleE2EEESL_S1W_JEEENSA_5SM1004TMEM4LOAD26SM100_TMEM_LOAD_16dp256b4xES15_S1F_NSA_17SM75_U32x4_LDSM_NENSA_21SM90_TMA_STORE_IM2COLES1F_NSA_17SM90_U32x4_STSM_NENSA_39AutoVectorizingCopyWithAssumedAlignmentILi128EEEEEEvvEEEEvNT_6ParamsE --------------------------
	.section	.nv.info._ZN7cutlass13device_kernelINS_4conv6kernel13ConvUniversalINS1_16ConvProblemShapeILNS1_8OperatorE1ELi3EEENS1_10collective14CollectiveConvINS1_47MainloopSm100TmaUmmaWarpSpecializedImplicitGemmILS5_1ELi17ELi3ELi1ELi2EN4cute5tupleIJNSA_1CILi2EEENSC_ILi1EEESE_EEEEENSB_IJNSC_ILi64EEENSC_ILi128EEENSB_IJNSC_ILi32EEEEEEEEENS_10bfloat16_tESM_NSA_8TiledMMAINSA_8MMA_AtomIJNSA_20SM100_MMA_F16BF16_SSISM_SM_fLi64ELi128ELNSA_4UMMA5MajorE0ELSR_1ELNSQ_7ScaleInE0ELSS_0EEEEEENSA_6LayoutINSB_IJSE_SE_SE_EEENSB_IJNSC_ILi0EEESX_SX_EEEEENSB_IJNSA_10UnderscoreES10_S10_EEEEENS7_6detail27Sm100ImplicitGemmTileTraitsINSA_20SM90_TMA_LOAD_IM2COLENSA_14ComposedLayoutINSA_7SwizzleILi2ELi4ELi3EEENSA_18smem_ptr_flag_bitsILi16EEENSV_INSB_IJNSC_ILi8EEESJ_EEENSB_IJSJ_SE_EEEEEEEvEENS14_INSA_23SM90_TMA_LOAD_MULTICASTENS16_INS17_ILi3ELi4ELi3EEES1A_NSV_INSB_IJSH_S1B_EEENSB_IJSE_SH_EEEEEEEvEEEENS_8epilogue10collective18CollectiveEpilogueINS1P_23Sm100TmaWarpSpecializedILi4ELi2ELi16ELb1ELb0EEEJSL_NSB_IJNSV_ISH_SE_EENSV_ISJ_SE_EEEEESM_NSB_IJNSB_IJllllEEESE_SX_EEESM_S1Y_NS1P_6fusion15FusionCallbacksIS1T_NS1Z_17LinearCombinationISM_fSM_fLNS_15FloatRoundStyleE2EEESL_S1W_JEEENSA_5SM1004TMEM4LOAD26SM100_TMEM_LOAD_16dp256b4xES15_S1F_NSA_17SM75_U32x4_LDSM_NENSA_21SM90_TMA_STORE_IM2COLES1F_NSA_17SM90_U32x4_STSM_NENSA_39AutoVectorizingCopyWithAssumedAlignmentILi128EEEEEEvvEEEEvNT_6ParamsE,"",@"SHT_CUDA_INFO"
	.sectionflags	@""
	.align	4


	//----- nvinfo : EIATTR_CUDA_API_VERSION
	.align		4
        /*0000*/ 	.byte	0x04, 0x37
        /*0002*/ 	.short	(.L_31 - .L_30)
.L_30:
        /*0004*/ 	.word	0x00000082


	//----- nvinfo : EIATTR_KPARAM_INFO
	.align		4
.L_31:
        /*0008*/ 	.byte	0x04, 0x17
        /*000a*/ 	.short	(.L_33 - .L_32)
.L_32:
        /*000c*/ 	.word	0x00000000
        /*0010*/ 	.short	0x0000
        /*0012*/ 	.short	0x0000
        /*0014*/ 	.byte	0x00, 0xf0, 0x01, 0x24


	//----- nvinfo : EIATTR_AT_ENTRY_FRAGMENTS
	.align		4
.L_33:
        /*0018*/ 	.byte	0x04, 0x4f
        /*001a*/ 	.short	(.L_35 - .L_34)


	//   ....[0]....
.L_34:
        /*001c*/ 	.word	0x00000006


	//----- nvinfo : EIATTR_RESERVED_SMEM_USED
	.align		4
.L_35:
        /*0020*/ 	.byte	0x01, 0x41
	.zero		2


	//----- nvinfo : EIATTR_SPARSE_MMA_MASK
	.align		4
        /*0024*/ 	.byte	0x03, 0x50
        /*0026*/ 	.short	0x0000


	//----- nvinfo : EIATTR_TCGEN05_1CTA_USED
	.align		4
        /*0028*/ 	.byte	0x01, 0x51
	.zero		2


	//----- nvinfo : EIATTR_MAXREG_COUNT
	.align		4
        /*002c*/ 	.byte	0x03, 0x1b
        /*002e*/ 	.short	0x00ff


	//----- nvinfo : EIATTR_NUM_BARRIERS
	.align		4
        /*0030*/ 	.byte	0x02, 0x4c
        /*0032*/ 	.byte	0x07
	.zero		1


	//----- nvinfo : EIATTR_EXTERNS
	.align		4
        /*0034*/ 	.byte	0x04, 0x0f
        /*0036*/ 	.short	(.L_37 - .L_36)


	//   ....[0]....
	.align		4
.L_36:
        /*0038*/ 	.word	index@(__assertfail)


	//----- nvinfo : EIATTR_MERCURY_ISA_VERSION
	.align		4
.L_37:
        /*003c*/ 	.byte	0x03, 0x5f
        /*003e*/ 	.short	0x0101


	//----- nvinfo : EIATTR_INT_WARP_WIDE_INSTR_OFFSETS
	.align		4
        /*0040*/ 	.byte	0x04, 0x31
        /*0042*/ 	.short	(.L_39 - .L_38)


	//   ....[0]....
.L_38:
        /*0044*/ 	.word	0x00004720


	//   ....[1]....
        /*0048*/ 	.word	0x00004740


	//   ....[2]....
        /*004c*/ 	.word	0x00004770


	//   ....[3]....
        /*0050*/ 	.word	0x00005510


	//   ....[4]....
        /*0054*/ 	.word	0x00005580


	//   ....[5]....
        /*0058*/ 	.word	0x00005690


	//   ....[6]....
        /*005c*/ 	.word	0x00005710


	//   ....[7]....
        /*0060*/ 	.word	0x00005810


	//   ....[8]....
        /*0064*/ 	.word	0x000058b0


	//   ....[9]....
        /*0068*/ 	.word	0x000059a0


	//   ....[10]....
        /*006c*/ 	.word	0x00005aa0


	//----- nvinfo : EIATTR_COOP_GROUP_MASK_REGIDS
	.align		4
.L_39:
        /*0070*/ 	.byte	0x04, 0x29
        /*0072*/ 	.short	(.L_41 - .L_40)


	//   ....[0]....
.L_40:
        /*0074*/ 	.word	0xffffffff


	//   ....[1]....
        /*0078*/ 	.word	0xffffffff


	//   ....[2]....
        /*007c*/ 	.word	0xffffffff


	//   ....[3]....
        /*0080*/ 	.word	0xffffffff


	//   ....[4]....
        /*0084*/ 	.word	0xffffffff


	//   ....[5]....
        /*0088*/ 	.word	0xffffffff


	//   ....[6]....
        /*008c*/ 	.word	0xffffffff


	//   ....[7]....
        /*0090*/ 	.word	0xffffffff


	//   ....[8]....
        /*0094*/ 	.word	0xffffffff


	//   ....[9]....
        /*0098*/ 	.word	0xffffffff


	//   ....[10]....
        /*009c*/ 	.word	0xffffffff


	//   ....[11]....
        /*00a0*/ 	.word	0xffffffff


	//   ....[12]....
        /*00a4*/ 	.word	0xffffffff


	//----- nvinfo : EIATTR_COOP_GROUP_INSTR_OFFSETS
	.align		4
.L_41:
        /*00a8*/ 	.byte	0x04, 0x28
        /*00aa*/ 	.short	(.L_43 - .L_42)


	//   ....[0]....
.L_42:
        /*00ac*/ 	.word	0x00000090


	//   ....[1]....
        /*00b0*/ 	.word	0x00000500


	//   ....[2]....
        /*00b4*/ 	.word	0x00000860


	//   ....[3]....
        /*00b8*/ 	.word	0x00000a00


	//   ....[4]....
        /*00bc*/ 	.word	0x00000b00


	//   ....[5]....
        /*00c0*/ 	.word	0x00000c50


	//   ....[6]....
        /*00c4*/ 	.word	0x00000e50


	//   ....[7]....
        /*00c8*/ 	.word	0x000027d0


	//   ....[8]....
        /*00cc*/ 	.word	0x00003b30


	//   ....[9]....
        /*00d0*/ 	.word	0x00003d40


	//   ....[10]....
        /*00d4*/ 	.word	0x00003d70


	//   ....[11]....
        /*00d8*/ 	.word	0x00004600


	//   ....[12]....
        /*00dc*/ 	.word	0x00004840


	//----- nvinfo : EIATTR_VRC_CTA_INIT_COUNT
	.align		4
.L_43:
        /*00e0*/ 	.byte	0x02, 0x4a
        /*00e2*/ 	.byte	0x80
	.zero		1


	//----- nvinfo : EIATTR_SYSCALL_OFFSETS
	.align		4
        /*00e4*/ 	.byte	0x04, 0x46
        /*00e6*/ 	.short	(.L_45 - .L_44)


	//   ....[0]....
.L_44:
        /*00e8*/ 	.word	0x000066e0


	//   ....[1]....
        /*00ec*/ 	.word	0x000067d0


	//   ....[2]....
        /*00f0*/ 	.word	0x00007130


	//   ....[3]....
        /*00f4*/ 	.word	0x00007a10


	//   ....[4]....
        /*00f8*/ 	.word	0x000082c0


	//   ....[5]....
        /*00fc*/ 	.word	0x00008b60


	//----- nvinfo : EIATTR_MBARRIER_INSTR_OFFSETS
	.align		4
.L_45:
        /*0100*/ 	.byte	0x04, 0x39
        /*0102*/ 	.short	(.L_47 - .L_46)


	//   ....[0]....
.L_46:
        /*0104*/ 	.word	0x00000620
        /*0108*/ 	.word	0x000000ff
        /*010c*/ 	.word	0x00000000
        /*0110*/ 	.short	0x0100
        /*0112*/ 	.byte	0x04
	.zero		1


	//   ....[1]....
        /*0114*/ 	.word	0x00000630
        /*0118*/ 	.word	0x000000ff
        /*011c*/ 	.word	0x00000088
        /*0120*/ 	.short	0x0100
        /*0122*/ 	.byte	0x04
	.zero		1


	//   ....[2]....
        /*0124*/ 	.word	0x00000640
        /*0128*/ 	.word	0x000000ff
        /*012c*/ 	.word	0x00000008
        /*0130*/ 	.short	0x0100
        /*0132*/ 	.byte	0x04
	.zero		1


	//   ....[3]....
        /*0134*/ 	.word	0x00000650
        /*0138*/ 	.word	0x000000ff
        /*013c*/ 	.word	0x00000090
        /*0140*/ 	.short	0x0100
        /*0142*/ 	.byte	0x04
	.zero		1


	//   ....[4]....
        /*0144*/ 	.word	0x00000660
        /*0148*/ 	.word	0x000000ff
        /*014c*/ 	.word	0x00000010
        /*0150*/ 	.short	0x0100
        /*0152*/ 	.byte	0x04
	.zero		1


	//   ....[5]....
        /*0154*/ 	.word	0x00000670
        /*0158*/ 	.word	0x000000ff
        /*015c*/ 	.word	0x00000098
        /*0160*/ 	.short	0x0100
        /*0162*/ 	.byte	0x04
	.zero		1


	//   ....[6]....
        /*0164*/ 	.word	0x00000680
        /*0168*/ 	.word	0x000000ff
        /*016c*/ 	.word	0x00000018
        /*0170*/ 	.short	0x0100
        /*0172*/ 	.byte	0x04
	.zero		1


	//   ....[7]....
        /*0174*/ 	.word	0x00000690
        /*0178*/ 	.word	0x000000ff
        /*017c*/ 	.word	0x000000a0
        /*0180*/ 	.short	0x0100
        /*0182*/ 	.byte	0x04
	.zero		1


	//   ....[8]....
        /*0184*/ 	.word	0x000006a0
        /*0188*/ 	.word	0x000000ff
        /*018c*/ 	.word	0x00000020
        /*0190*/ 	.short	0x0100
        /*0192*/ 	.byte	0x04
	.zero		1


	//   ....[9]....
        /*0194*/ 	.word	0x000006b0
        /*0198*/ 	.word	0x000000ff
        /*019c*/ 	.word	0x000000a8
        /*01a0*/ 	.short	0x0100
        /*01a2*/ 	.byte	0x04
	.zero		1


	//   ....[10]....
        /*01a4*/ 	.word	0x000006c0
        /*01a8*/ 	.word	0x000000ff
        /*01ac*/ 	.word	0x00000028
        /*01b0*/ 	.short	0x0100
        /*01b2*/ 	.byte	0x04
	.zero		1


	//   ....[11]....
        /*01b4*/ 	.word	0x000006d0
        /*01b8*/ 	.word	0x000000ff
        /*01bc*/ 	.word	0x000000b0
        /*01c0*/ 	.short	0x0100
        /*01c2*/ 	.byte	0x04
	.zero		1


	//   ....[12]....
        /*01c4*/ 	.word	0x000006e0
        /*01c8*/ 	.word	0x000000ff
        /*01cc*/ 	.word	0x00000030
        /*01d0*/ 	.short	0x0100
        /*01d2*/ 	.byte	0x04
	.zero		1


	//   ....[13]....
        /*01d4*/ 	.word	0x000006f0
        /*01d8*/ 	.word	0x000000ff
        /*01dc*/ 	.word	0x000000b8
        /*01e0*/ 	.short	0x0100
        /*01e2*/ 	.byte	0x04
	.zero		1


	//   ....[14]....
        /*01e4*/ 	.word	0x00000700
        /*01e8*/ 	.word	0x000000ff
        /*01ec*/ 	.word	0x00000038
        /*01f0*/ 	.short	0x0100
        /*01f2*/ 	.byte	0x04
	.zero		1


	//   ....[15]....
        /*01f4*/ 	.word	0x00000710
        /*01f8*/ 	.word	0x000000ff
        /*01fc*/ 	.word	0x000000c0
        /*0200*/ 	.short	0x0100
        /*0202*/ 	.byte	0x04
	.zero		1


	//   ....[16]....
        /*0204*/ 	.word	0x00000720
        /*0208*/ 	.word	0x000000ff
        /*020c*/ 	.word	0x00000040
        /*0210*/ 	.short	0x0100
        /*0212*/ 	.byte	0x04
	.zero		1


	//   ....[17]....
        /*0214*/ 	.word	0x00000730
        /*0218*/ 	.word	0x000000ff
        /*021c*/ 	.word	0x000000c8
        /*0220*/ 	.short	0x0100
        /*0222*/ 	.byte	0x04
	.zero		1


	//   ....[18]....
        /*0224*/ 	.word	0x00000740
        /*0228*/ 	.word	0x000000ff
        /*022c*/ 	.word	0x00000048
        /*0230*/ 	.short	0x0100
        /*0232*/ 	.byte	0x04
	.zero		1


	//   ....[19]....
        /*0234*/ 	.word	0x00000750
        /*0238*/ 	.word	0x000000ff
        /*023c*/ 	.word	0x000000d0
        /*0240*/ 	.short	0x0100
        /*0242*/ 	.byte	0x04
	.zero		1


	//   ....[20]....
        /*0244*/ 	.word	0x00000760
        /*0248*/ 	.word	0x000000ff
        /*024c*/ 	.word	0x00000050
        /*0250*/ 	.short	0x0100
        /*0252*/ 	.byte	0x04
	.zero		1


	//   ....[21]....
        /*0254*/ 	.word	0x00000770
        /*0258*/ 	.word	0x000000ff
        /*025c*/ 	.word	0x000000d8
        /*0260*/ 	.short	0x0100
        /*0262*/ 	.byte	0x04
	.zero		1


	//   ....[22]....
        /*0264*/ 	.word	0x00000780
        /*0268*/ 	.word	0x000000ff
        /*026c*/ 	.word	0x00000058
        /*0270*/ 	.short	0x0100
        /*0272*/ 	.byte	0x04
	.zero		1


	//   ....[23]....
        /*0274*/ 	.word	0x00000790
        /*0278*/ 	.word	0x000000ff
        /*027c*/ 	.word	0x000000e0
        /*0280*/ 	.short	0x0100
        /*0282*/ 	.byte	0x04
	.zero		1


	//   ....[24]....
        /*0284*/ 	.word	0x000007a0
        /*0288*/ 	.word	0x000000ff
        /*028c*/ 	.word	0x00000060
        /*0290*/ 	.short	0x0100
        /*0292*/ 	.byte	0x04
	.zero		1


	//   ....[25]....
        /*0294*/ 	.word	0x000007b0
        /*0298*/ 	.word	0x000000ff
        /*029c*/ 	.word	0x000000e8
        /*02a0*/ 	.short	0x0100
        /*02a2*/ 	.byte	0x04
	.zero		1


	//   ....[26]....
        /*02a4*/ 	.word	0x000007c0
        /*02a8*/ 	.word	0x000000ff
        /*02ac*/ 	.word	0x00000068
        /*02b0*/ 	.short	0x0100
        /*02b2*/ 	.byte	0x04
	.zero		1


	//   ....[27]....
        /*02b4*/ 	.word	0x000007d0
        /*02b8*/ 	.word	0x000000ff
        /*02bc*/ 	.word	0x000000f0
        /*02c0*/ 	.short	0x0100
        /*02c2*/ 	.byte	0x04
	.zero		1


	//   ....[28]....
        /*02c4*/ 	.word	0x000007e0
        /*02c8*/ 	.word	0x000000ff
        /*02cc*/ 	.word	0x00000070
        /*02d0*/ 	.short	0x0100
        /*02d2*/ 	.byte	0x04
	.zero		1


	//   ....[29]....
        /*02d4*/ 	.word	0x000007f0
        /*02d8*/ 	.word	0x000000ff
        /*02dc*/ 	.word	0x000000f8
        /*02e0*/ 	.short	0x0100
        /*02e2*/ 	.byte	0x04
	.zero		1


	//   ....[30]....
        /*02e4*/ 	.word	0x00000800
        /*02e8*/ 	.word	0x000000ff
        /*02ec*/ 	.word	0x00000078
        /*02f0*/ 	.short	0x0100
        /*02f2*/ 	.byte	0x04
	.zero		1


	//   ....[31]....
        /*02f4*/ 	.word	0x00000810
        /*02f8*/ 	.word	0x000000ff
        /*02fc*/ 	.word	0x00000100
        /*0300*/ 	.short	0x0100
        /*0302*/ 	.byte	0x04
	.zero		1


	//   ....[32]....
        /*0304*/ 	.word	0x00000820
        /*0308*/ 	.word	0x000000ff
        /*030c*/ 	.word	0x00000080
        /*0310*/ 	.short	0x0100
        /*0312*/ 	.byte	0x04
	.zero		1


	//   ....[33]....
        /*0314*/ 	.word	0x00000830
        /*0318*/ 	.word	0x000000ff
        /*031c*/ 	.word	0x00000108
        /*0320*/ 	.short	0x0100
        /*0322*/ 	.byte	0x04
	.zero		1


	//   ....[34]....
        /*0324*/ 	.word	0x00000970
        /*0328*/ 	.word	0x000000ff
        /*032c*/ 	.word	0x00000110
        /*0330*/ 	.short	0x0100
        /*0332*/ 	.byte	0x04
	.zero		1


	//   ....[35]....
        /*0334*/ 	.word	0x00000980
        /*0338*/ 	.word	0x000000ff
        /*033c*/ 	.word	0x00000130
        /*0340*/ 	.short	0x0100
        /*0342*/ 	.byte	0x04
	.zero		1


	//   ....[36]....
        /*0344*/ 	.word	0x00000990
        /*0348*/ 	.word	0x000000ff
        /*034c*/ 	.word	0x00000118
        /*0350*/ 	.short	0x0100
        /*0352*/ 	.byte	0x04
	.zero		1


	//   ....[37]....
        /*0354*/ 	.word	0x000009a0
        /*0358*/ 	.word	0x000000ff
        /*035c*/ 	.word	0x00000138
        /*0360*/ 	.short	0x0100
        /*0362*/ 	.byte	0x04
	.zero		1


	//   ....[38]....
        /*0364*/ 	.word	0x000009b0
        /*0368*/ 	.word	0x000000ff
        /*036c*/ 	.word	0x00000120
        /*0370*/ 	.short	0x0100
        /*0372*/ 	.byte	0x04
	.zero		1


	//   ....[39]....
        /*0374*/ 	.word	0x000009c0
        /*0378*/ 	.word	0x000000ff
        /*037c*/ 	.word	0x00000140
        /*0380*/ 	.short	0x0100
        /*0382*/ 	.byte	0x04
	.zero		1


	//   ....[40]....
        /*0384*/ 	.word	0x000009d0
        /*0388*/ 	.word	0x000000ff
        /*038c*/ 	.word	0x00000128
        /*0390*/ 	.short	0x0100
        /*0392*/ 	.byte	0x04
	.zero		1


	//   ....[41]....
        /*0394*/ 	.word	0x000009e0
        /*0398*/ 	.word	0x000000ff
        /*039c*/ 	.word	0x00000148
        /*03a0*/ 	.short	0x0100
        /*03a2*/ 	.byte	0x04
	.zero		1


	//   ....[42]....
        /*03a4*/ 	.word	0x00000ad0
        /*03a8*/ 	.word	0x000000ff
        /*03ac*/ 	.word	0x00000150
        /*03b0*/ 	.short	0x0100
        /*03b2*/ 	.byte	0x06
	.zero		1


	//   ....[43]....
        /*03b4*/ 	.word	0x00000ae0
        /*03b8*/ 	.word	0x000000ff
        /*03bc*/ 	.word	0x00000158
        /*03c0*/ 	.short	0x0100
        /*03c2*/ 	.byte	0x06
	.zero		1


	//   ....[44]....
        /*03c4*/ 	.word	0x00000c20
        /*03c8*/ 	.word	0x000000ff
        /*03cc*/ 	.word	0x00000160
        /*03d0*/ 	.short	0x0100
        /*03d2*/ 	.byte	0x06
	.zero		1


	//   ....[45]....
        /*03d4*/ 	.word	0x00000c30
        /*03d8*/ 	.word	0x000000ff
        /*03dc*/ 	.word	0x00000168
        /*03e0*/ 	.short	0x0100
        /*03e2*/ 	.byte	0x06
	.zero		1


	//   ....[46]....
        /*03e4*/ 	.word	0x00000d60
        /*03e8*/ 	.word	0x000000ff
        /*03ec*/ 	.word	0x00000170
        /*03f0*/ 	.short	0x0100
        /*03f2*/ 	.byte	0x04
	.zero		1


	//   ....[47]....
        /*03f4*/ 	.word	0x00000d70
        /*03f8*/ 	.word	0x000000ff
        /*03fc*/ 	.word	0x00000180
        /*0400*/ 	.short	0x0100
        /*0402*/ 	.byte	0x04
	.zero		1


	//   ....[48]....
        /*0404*/ 	.word	0x00000d80
        /*0408*/ 	.word	0x000000ff
        /*040c*/ 	.word	0x00000178
        /*0410*/ 	.short	0x0100
        /*0412*/ 	.byte	0x04
	.zero		1


	//   ....[49]....
        /*0414*/ 	.word	0x00000d90
        /*0418*/ 	.word	0x000000ff
        /*041c*/ 	.word	0x00000188
        /*0420*/ 	.short	0x0100
        /*0422*/ 	.byte	0x04
	.zero		1


	//   ....[50]....
        /*0424*/ 	.word	0x000018e0
        /*0428*/ 	.word	0x000000ff
        /*042c*/ 	.word	0x00000088
        /*0430*/ 	.short	0x010a
        /*0432*/ 	.byte	0x04
	.zero		1


	//   ....[51]....
        /*0434*/ 	.word	0x00001bf0
        /*0438*/ 	.word	0x000000ff
        /*043c*/ 	.word	0x00000088
        /*0440*/ 	.short	0x010a
        /*0442*/ 	.byte	0x11
	.zero		1


	//   ....[52]....
        /*0444*/ 	.word	0x00001d80
        /*0448*/ 	.word	0x000000ff
        /*044c*/ 	.word	0x00000088
        /*0450*/ 	.short	0x010a
        /*0452*/ 	.byte	0x08
	.zero		1


	//   ....[53]....
        /*0454*/ 	.word	0x00002040
        /*0458*/ 	.word	0x000000ff
        /*045c*/ 	.word	0x00000158
        /*0460*/ 	.short	0x0101
        /*0462*/ 	.byte	0x29
	.zero		1


	//   ....[54]....
        /*0464*/ 	.word	0x00002060
        /*0468*/ 	.word	0x000000ff
        /*046c*/ 	.word	0x00000088
        /*0470*/ 	.short	0x010a
        /*0472*/ 	.byte	0x04
	.zero		1


	//   ....[55]....
        /*0474*/ 	.word	0x00002340
        /*0478*/ 	.word	0x000000ff
        /*047c*/ 	.word	0x00000088
        /*0480*/ 	.short	0x010a
        /*0482*/ 	.byte	0x09
	.zero		1


	//   ....[56]....
        /*0484*/ 	.word	0x000024d0
        /*0488*/ 	.word	0x000000ff
        /*048c*/ 	.word	0x00000088
        /*0490*/ 	.short	0x010a
        /*0492*/ 	.byte	0x08
	.zero		1


	//   ....[57]....
        /*0494*/ 	.word	0x000027e0
        /*0498*/ 	.word	0x000000ff
        /*049c*/ 	.word	0x00000160
        /*04a0*/ 	.short	0x010a
        /*04a2*/ 	.byte	0x29
	.zero		1


	//   ....[58]....
        /*04a4*/ 	.word	0x000028a0
        /*04a8*/ 	.word	0x000000ff
        /*04ac*/ 	.word	0x00000000
        /*04b0*/ 	.short	0x0101
        /*04b2*/ 	.byte	0x04
	.zero		1


	//   ....[59]....
        /*04b4*/ 	.word	0x00002e90
        /*04b8*/ 	.word	0x000000ff
        /*04bc*/ 	.word	0x00000000
        /*04c0*/ 	.short	0x010a
        /*04c2*/ 	.byte	0x04
	.zero		1


	//   ....[60]....
        /*04c4*/ 	.word	0x00002f20
        /*04c8*/ 	.word	0x000000ff
        /*04cc*/ 	.word	0x00000000
        /*04d0*/ 	.short	0x010a
        /*04d2*/ 	.byte	0x05
	.zero		1


	//   ....[61]....
        /*04d4*/ 	.word	0x00002fb0
        /*04d8*/ 	.word	0x000000ff
        /*04dc*/ 	.word	0x00000000
        /*04e0*/ 	.short	0x010a
        /*04e2*/ 	.byte	0x05
	.zero		1


	//   ....[62]....
        /*04e4*/ 	.word	0x00003040
        /*04e8*/ 	.word	0x000000ff
        /*04ec*/ 	.word	0x00000000
        /*04f0*/ 	.short	0x010a
        /*04f2*/ 	.byte	0x05
	.zero		1


	//   ....[63]....
        /*04f4*/ 	.word	0x000030d0
        /*04f8*/ 	.word	0x000000ff
        /*04fc*/ 	.word	0x00000000
        /*0500*/ 	.short	0x010a
        /*0502*/ 	.byte	0x05
	.zero		1


	//   ....[64]....
        /*0504*/ 	.word	0x00003160
        /*0508*/ 	.word	0x000000ff
        /*050c*/ 	.word	0x00000000
        /*0510*/ 	.short	0x010a
        /*0512*/ 	.byte	0x05
	.zero		1


	//   ....[65]....
        /*0514*/ 	.word	0x000031f0
        /*0518*/ 	.word	0x000000ff
        /*051c*/ 	.word	0x00000000
        /*0520*/ 	.short	0x010a
        /*0522*/ 	.byte	0x05
	.zero		1


	//   ....[66]....
        /*0524*/ 	.word	0x00003280
        /*0528*/ 	.word	0x000000ff
        /*052c*/ 	.word	0x00000000
        /*0530*/ 	.short	0x010a
        /*0532*/ 	.byte	0x05
	.zero		1


	//   ....[67]....
        /*0534*/ 	.word	0x00003310
        /*0538*/ 	.word	0x000000ff
        /*053c*/ 	.word	0x00000000
        /*0540*/ 	.short	0x010a
        /*0542*/ 	.byte	0x05
	.zero		1


	//   ....[68]....
        /*0544*/ 	.word	0x000033a0
        /*0548*/ 	.word	0x000000ff
        /*054c*/ 	.word	0x00000000
        /*0550*/ 	.short	0x010a
        /*0552*/ 	.byte	0x05
	.zero		1


	//   ....[69]....
        /*0554*/ 	.word	0x00003430
        /*0558*/ 	.word	0x000000ff
        /*055c*/ 	.word	0x00000000
        /*0560*/ 	.short	0x010a
        /*0562*/ 	.byte	0x05
	.zero		1


	//   ....[70]....
        /*0564*/ 	.word	0x000034c0
        /*0568*/ 	.word	0x000000ff
        /*056c*/ 	.word	0x00000000
        /*0570*/ 	.short	0x010a
        /*0572*/ 	.byte	0x05
	.zero		1


	//   ....[71]....
        /*0574*/ 	.word	0x00003550
        /*0578*/ 	.word	0x000000ff
        /*057c*/ 	.word	0x00000000
        /*0580*/ 	.short	0x010a
        /*0582*/ 	.byte	0x05
	.zero		1


	//   ....[72]....
        /*0584*/ 	.word	0x000035e0
        /*0588*/ 	.word	0x000000ff
        /*058c*/ 	.word	0x00000000
        /*0590*/ 	.short	0x010a
        /*0592*/ 	.byte	0x05
	.zero		1


	//   ....[73]....
        /*0594*/ 	.word	0x00003670
        /*0598*/ 	.word	0x000000ff
        /*059c*/ 	.word	0x00000000
        /*05a0*/ 	.short	0x010a
        /*05a2*/ 	.byte	0x05
	.zero		1


	//   ....[74]....
        /*05a4*/ 	.word	0x00003700
        /*05a8*/ 	.word	0x000000ff
        /*05ac*/ 	.word	0x00000000
        /*05b0*/ 	.short	0x010a
        /*05b2*/ 	.byte	0x05
	.zero		1


	//   ....[75]....
        /*05b4*/ 	.word	0x000037a0
        /*05b8*/ 	.word	0x00000000
        /*05bc*/ 	.word	0x00000000
        /*05c0*/ 	.short	0x010a
        /*05c2*/ 	.byte	0xff
	.zero		1


	//   ....[76]....
        /*05c4*/ 	.word	0x000038f0
        /*05c8*/ 	.word	0x000000ff
        /*05cc*/ 	.word	0x00000168
        /*05d0*/ 	.short	0x010a
        /*05d2*/ 	.byte	0x04
	.zero		1


	//   ....[77]....
        /*05d4*/ 	.word	0x00003990
        /*05d8*/ 	.word	0x000000ff
        /*05dc*/ 	.word	0x00000160
        /*05e0*/ 	.short	0x010a
        /*05e2*/ 	.byte	0x04
	.zero		1


	//   ....[78]....
        /*05e4*/ 	.word	0x00003a30
        /*05e8*/ 	.word	0x000000ff
        /*05ec*/ 	.word	0x00000000
        /*05f0*/ 	.short	0x0101
        /*05f2*/ 	.byte	0x05
	.zero		1


	//   ....[79]....
        /*05f4*/ 	.word	0x00003a70
        /*05f8*/ 	.word	0x000000ff
        /*05fc*/ 	.word	0x00000168
        /*0600*/ 	.short	0x0106
        /*0602*/ 	.byte	0x04
	.zero		1


	//   ....[80]....
        /*0604*/ 	.word	0x00003ab0
        /*0608*/ 	.word	0x00000000
        /*060c*/ 	.word	0x00000168
        /*0610*/ 	.short	0x010a
        /*0612*/ 	.byte	0xff
	.zero		1


	//   ....[81]....
        /*0614*/ 	.word	0x00004000
        /*0618*/ 	.word	0x000000ff
        /*061c*/ 	.word	0x00000160
        /*0620*/ 	.short	0x010a
        /*0622*/ 	.byte	0x12
	.zero		1


	//   ....[82]....
        /*0624*/ 	.word	0x000040b0
        /*0628*/ 	.word	0x000000ff
        /*062c*/ 	.word	0x00000000
        /*0630*/ 	.short	0x0101
        /*0632*/ 	.byte	0x1c
	.zero		1


	//   ....[83]....
        /*0634*/ 	.word	0x000040c0
        /*0638*/ 	.word	0x000000ff
        /*063c*/ 	.word	0x00000180
        /*0640*/ 	.short	0x010a
        /*0642*/ 	.byte	0x17
	.zero		1


	//   ....[84]....
        /*0644*/ 	.word	0x00004180
        /*0648*/ 	.word	0x000000ff
        /*064c*/ 	.word	0x00000000
        /*0650*/ 	.short	0x010a
        /*0652*/ 	.byte	0x04
	.zero		1


	//   ....[85]....
        /*0654*/ 	.word	0x000041c0
        /*0658*/ 	.word	0x000000ff
        /*065c*/ 	.word	0x00000000
        /*0660*/ 	.short	0x010a
        /*0662*/ 	.byte	0x10
	.zero		1


	//   ....[86]....
        /*0664*/ 	.word	0x00004300
        /*0668*/ 	.word	0x000000ff
        /*066c*/ 	.word	0x00000000
        /*0670*/ 	.short	0x010a
        /*0672*/ 	.byte	0x04
	.zero		1


	//   ....[87]....
        /*0674*/ 	.word	0x00004550
        /*0678*/ 	.word	0x000000ff
        /*067c*/ 	.word	0x00000000
        /*0680*/ 	.short	0x010a
        /*0682*/ 	.byte	0x04
	.zero		1


	//   ....[88]....
        /*0684*/ 	.word	0x000045e0
        /*0688*/ 	.word	0x000000ff
        /*068c*/ 	.word	0x00000000
        /*0690*/ 	.short	0x010a
        /*0692*/ 	.byte	0x04
	.zero		1


	//   ....[89]....
        /*0694*/ 	.word	0x00004bc0
        /*0698*/ 	.word	0x000000ff
        /*069c*/ 	.word	0x00000160
        /*06a0*/ 	.short	0x010a
        /*06a2*/ 	.byte	0x14
	.zero		1


	//   ....[90]....
        /*06a4*/ 	.word	0x00004c60
        /*06a8*/ 	.word	0x000000ff
        /*06ac*/ 	.word	0x00000000
        /*06b0*/ 	.short	0x0101
        /*06b2*/ 	.byte	0x2f
	.zero		1


	//   ....[91]....
        /*06b4*/ 	.word	0x000051b0
        /*06b8*/ 	.word	0x000000ff
        /*06bc*/ 	.word	0x00000158
        /*06c0*/ 	.short	0x010a
        /*06c2*/ 	.byte	0x14
	.zero		1


	//   ....[92]....
        /*06c4*/ 	.word	0x00005350
        /*06c8*/ 	.word	0x000000ff
        /*06cc*/ 	.word	0x00000130
        /*06d0*/ 	.short	0x010a
        /*06d2*/ 	.byte	0x14
	.zero		1


	//   ....[93]....
        /*06d4*/ 	.word	0x00005620
        /*06d8*/ 	.word	0x000000ff
        /*06dc*/ 	.word	0x00000110
        /*06e0*/ 	.short	0x010b
        /*06e2*/ 	.byte	0x14
	.zero		1


	//   ....[94]....
        /*06e4*/ 	.word	0x00005630
        /*06e8*/ 	.word	0x000000ff
        /*06ec*/ 	.word	0x00000000
        /*06f0*/ 	.short	0x0101
        /*06f2*/ 	.byte	0x34
	.zero		1


	//   ....[95]....
        /*06f4*/ 	.word	0x00005650
        /*06f8*/ 	.word	0x000000ff
        /*06fc*/ 	.word	0x00000138
        /*0700*/ 	.short	0x010a
        /*0702*/ 	.byte	0x14
	.zero		1


	//   ....[96]....
        /*0704*/ 	.word	0x000057a0
        /*0708*/ 	.word	0x000000ff
        /*070c*/ 	.word	0x00000118
        /*0710*/ 	.short	0x010b
        /*0712*/ 	.byte	0x14
	.zero		1


	//   ....[97]....
        /*0714*/ 	.word	0x000057b0
        /*0718*/ 	.word	0x000000ff
        /*071c*/ 	.word	0x00000000
        /*0720*/ 	.short	0x0101
        /*0722*/ 	.byte	0x32
	.zero		1


	//   ....[98]....
        /*0724*/ 	.word	0x000057d0
        /*0728*/ 	.word	0x000000ff
        /*072c*/ 	.word	0x00000140
        /*0730*/ 	.short	0x010a
        /*0732*/ 	.byte	0x14
	.zero		1


	//   ....[99]....
        /*0734*/ 	.word	0x00005940
        /*0738*/ 	.word	0x000000ff
        /*073c*/ 	.word	0x00000120
        /*0740*/ 	.short	0x010b
        /*0742*/ 	.byte	0x14
	.zero		1


	//   ....[100]....
        /*0744*/ 	.word	0x00005950
        /*0748*/ 	.word	0x000000ff
        /*074c*/ 	.word	0x00000000
        /*0750*/ 	.short	0x0101
        /*0752*/ 	.byte	0x31
	.zero		1


	//   ....[101]....
        /*0754*/ 	.word	0x00005960
        /*0758*/ 	.word	0x000000ff
        /*075c*/ 	.word	0x00000148
        /*0760*/ 	.short	0x010a
        /*0762*/ 	.byte	0x14
	.zero		1


	//   ....[102]....
        /*0764*/ 	.word	0x00005b10
        /*0768*/ 	.word	0x000000ff
        /*076c*/ 	.word	0x00000128
        /*0770*/ 	.short	0x010b
        /*0772*/ 	.byte	0x14
	.zero		1


	//   ....[103]....
        /*0774*/ 	.word	0x00005b20
        /*0778*/ 	.word	0x000000ff
        /*077c*/ 	.word	0x00000000
        /*0780*/ 	.short	0x0101
        /*0782*/ 	.byte	0x30
	.zero		1


	//   ....[104]....
        /*0784*/ 	.word	0x00005b50
        /*0788*/ 	.word	0x000000ff
        /*078c*/ 	.word	0x00000130
        /*0790*/ 	.short	0x010a
        /*0792*/ 	.byte	0x14
	.zero		1


	//   ....[105]....
        /*0794*/ 	.word	0x00005b70
        /*0798*/ 	.word	0x000000ff
        /*079c*/ 	.word	0x00000138
        /*07a0*/ 	.short	0x010a
        /*07a2*/ 	.byte	0x14
	.zero		1


	//   ....[106]....
        /*07a4*/ 	.word	0x00005b90
        /*07a8*/ 	.word	0x000000ff
        /*07ac*/ 	.word	0x00000140
        /*07b0*/ 	.short	0x010a
        /*07b2*/ 	.byte	0x14
	.zero		1


	//   ....[107]....
        /*07b4*/ 	.word	0x00005bd0
        /*07b8*/ 	.word	0x00000000
        /*07bc*/ 	.word	0x00000148
        /*07c0*/ 	.short	0x010a
        /*07c2*/ 	.byte	0xff
	.zero		1


	//   ....[108]....
        /*07c4*/ 	.word	0x00005f80
        /*07c8*/ 	.word	0x000000ff
        /*07cc*/ 	.word	0x00000160
        /*07d0*/ 	.short	0x010a
        /*07d2*/ 	.byte	0x31
	.zero		1


	//   ....[109]....
        /*07d4*/ 	.word	0x00006050
        /*07d8*/ 	.word	0x000000ff
        /*07dc*/ 	.word	0x00000000
        /*07e0*/ 	.short	0x0101
        /*07e2*/ 	.byte	0x04
	.zero		1


	//   ....[110]....
        /*07e4*/ 	.word	0x00006cd0
        /*07e8*/ 	.word	0x000000ff
        /*07ec*/ 	.word	0x00000110
        /*07f0*/ 	.short	0x010a
        /*07f2*/ 	.byte	0x31
	.zero		1


	//   ....[111]....
        /*07f4*/ 	.word	0x00006d60
        /*07f8*/ 	.word	0x00000046
        /*07fc*/ 	.word	0x00000170
        /*0800*/ 	.short	0x010a
        /*0802*/ 	.byte	0xff
	.zero		1


	//   ....[112]....
        /*0804*/ 	.word	0x00006f30
        /*0808*/ 	.word	0x000000ff
        /*080c*/ 	.word	0x00000110
        /*0810*/ 	.short	0x010a
        /*0812*/ 	.byte	0x31
	.zero		1


	//   ....[113]....
        /*0814*/ 	.word	0x00007010
        /*0818*/ 	.word	0x00000046
        /*081c*/ 	.word	0x00000170
        /*0820*/ 	.short	0x010a
        /*0822*/ 	.byte	0xff
	.zero		1


	//   ....[114]....
        /*0824*/ 	.word	0x00007770
        /*0828*/ 	.word	0x00000000
        /*082c*/ 	.word	0x00000000
        /*0830*/ 	.short	0x0101
        /*0832*/ 	.byte	0xff
	.zero		1


	//   ....[115]....
        /*0834*/ 	.word	0x00007780
        /*0838*/ 	.word	0x00000004
        /*083c*/ 	.word	0x00000110
        /*0840*/ 	.short	0x010a
        /*0842*/ 	.byte	0xff
	.zero		1


	//   ....[116]....
        /*0844*/ 	.word	0x00007840
        /*0848*/ 	.word	0x00000004
        /*084c*/ 	.word	0x00000110
        /*0850*/ 	.short	0x010a
        /*0852*/ 	.byte	0xff
	.zero		1


	//   ....[117]....
        /*0854*/ 	.word	0x00008020
        /*0858*/ 	.word	0x00000000
        /*085c*/ 	.word	0x00000000
        /*0860*/ 	.short	0x0101
        /*0862*/ 	.byte	0xff
	.zero		1


	//   ....[118]....
        /*0864*/ 	.word	0x00008040
        /*0868*/ 	.word	0x00000002
        /*086c*/ 	.word	0x00000110
        /*0870*/ 	.short	0x010a
        /*0872*/ 	.byte	0xff
	.zero		1


	//   ....[119]....
        /*0874*/ 	.word	0x000080f0
        /*0878*/ 	.word	0x00000002
        /*087c*/ 	.word	0x00000110
        /*0880*/ 	.short	0x010a
        /*0882*/ 	.byte	0xff
	.zero		1


	//   ....[120]....
        /*0884*/ 	.word	0x000088c0
        /*0888*/ 	.word	0x00000000
        /*088c*/ 	.word	0x00000000
        /*0890*/ 	.short	0x0101
        /*0892*/ 	.byte	0xff
	.zero		1


	//   ....[121]....
        /*0894*/ 	.word	0x000088e0
        /*0898*/ 	.word	0x00000003
        /*089c*/ 	.word	0x00000110
        /*08a0*/ 	.short	0x010a
        /*08a2*/ 	.byte	0xff
	.zero		1


	//   ....[122]....
        /*08a4*/ 	.word	0x00008990
        /*08a8*/ 	.word	0x00000003
        /*08ac*/ 	.word	0x00000110
        /*08b0*/ 	.short	0x010a
        /*08b2*/ 	.byte	0xff
	.zero		1


	//   ....[123]....
        /*08b4*/ 	.word	0x00008da0
        /*08b8*/ 	.word	0x000000ff
        /*08bc*/ 	.word	0x00000000
        /*08c0*/ 	.short	0x0101
        /*08c2*/ 	.byte	0x04
	.zero		1


	//   ....[124]....
        /*08c4*/ 	.word	0x000091d0
        /*08c8*/ 	.word	0x00000000
        /*08cc*/ 	.word	0x00000000
        /*08d0*/ 	.short	0x0101
        /*08d2*/ 	.byte	0xff
	.zero		1


	//   ....[125]....
        /*08d4*/ 	.word	0x00009450
        /*08d8*/ 	.word	0x000000ff
        /*08dc*/ 	.word	0x00000000
        /*08e0*/ 	.short	0x0101
        /*08e2*/ 	.byte	0x04
	.zero		1


	//   ....[126]....
        /*08e4*/ 	.word	0x00009480
        /*08e8*/ 	.word	0x00000000
        /*08ec*/ 	.word	0x00000088
        /*08f0*/ 	.short	0x010a
        /*08f2*/ 	.byte	0xff
	.zero		1


	//   ....[127]....
        /*08f4*/ 	.word	0x000094e0
        /*08f8*/ 	.word	0x00000000
        /*08fc*/ 	.word	0x00000088
        /*0900*/ 	.short	0x010a
        /*0902*/ 	.byte	0xff
	.zero		1


	//   ....[128]....
        /*0904*/ 	.word	0x00009540
        /*0908*/ 	.word	0x00000000
        /*090c*/ 	.word	0x00000160
        /*0910*/ 	.short	0x010a
        /*0912*/ 	.byte	0xff
	.zero		1


	//   ....[129]....
        /*0914*/ 	.word	0x000095a0
        /*0918*/ 	.word	0x00000000
        /*091c*/ 	.word	0x00000000
        /*0920*/ 	.short	0x010a
        /*0922*/ 	.byte	0xff
	.zero		1


	//   ....[130]....
        /*0924*/ 	.word	0x00009600
        /*0928*/ 	.word	0x00000000
        /*092c*/ 	.word	0x00000000
        /*0930*/ 	.short	0x010a
        /*0932*/ 	.byte	0xff
	.zero		1


	//   ....[131]....
        /*0934*/ 	.word	0x00009660
        /*0938*/ 	.word	0x00000000
        /*093c*/ 	.word	0x00000000
        /*0940*/ 	.short	0x010a
        /*0942*/ 	.byte	0xff
	.zero		1


	//   ....[132]....
        /*0944*/ 	.word	0x000096c0
        /*0948*/ 	.word	0x00000000
        /*094c*/ 	.word	0x00000000
        /*0950*/ 	.short	0x010a
        /*0952*/ 	.byte	0xff
	.zero		1


	//   ....[133]....
        /*0954*/ 	.word	0x00009720
        /*0958*/ 	.word	0x00000000
        /*095c*/ 	.word	0x00000000
        /*0960*/ 	.short	0x010a
        /*0962*/ 	.byte	0xff
	.zero		1


	//   ....[134]....
        /*0964*/ 	.word	0x00009780
        /*0968*/ 	.word	0x00000000
        /*096c*/ 	.word	0x00000000
        /*0970*/ 	.short	0x010a
        /*0972*/ 	.byte	0xff
	.zero		1


	//   ....[135]....
        /*0974*/ 	.word	0x000097e0
        /*0978*/ 	.word	0x00000000
        /*097c*/ 	.word	0x00000000
        /*0980*/ 	.short	0x010a
        /*0982*/ 	.byte	0xff
	.zero		1


	//   ....[136]....
        /*0984*/ 	.word	0x00009840
        /*0988*/ 	.word	0x00000000
        /*098c*/ 	.word	0x00000000
        /*0990*/ 	.short	0x010a
        /*0992*/ 	.byte	0xff
	.zero		1


	//   ....[137]....
        /*0994*/ 	.word	0x000098a0
        /*0998*/ 	.word	0x00000000
        /*099c*/ 	.word	0x00000000
        /*09a0*/ 	.short	0x010a
        /*09a2*/ 	.byte	0xff
	.zero		1


	//   ....[138]....
        /*09a4*/ 	.word	0x00009900
        /*09a8*/ 	.word	0x00000000
        /*09ac*/ 	.word	0x00000000
        /*09b0*/ 	.short	0x010a
        /*09b2*/ 	.byte	0xff
	.zero		1


	//   ....[139]....
        /*09b4*/ 	.word	0x00009960
        /*09b8*/ 	.word	0x00000000
        /*09bc*/ 	.word	0x00000000
        /*09c0*/ 	.short	0x010a
        /*09c2*/ 	.byte	0xff
	.zero		1


	//   ....[140]....
        /*09c4*/ 	.word	0x000099c0
        /*09c8*/ 	.word	0x00000000
        /*09cc*/ 	.word	0x00000000
        /*09d0*/ 	.short	0x010a
        /*09d2*/ 	.byte	0xff
	.zero		1


	//   ....[141]....
        /*09d4*/ 	.word	0x00009a20
        /*09d8*/ 	.word	0x00000000
        /*09dc*/ 	.word	0x00000000
        /*09e0*/ 	.short	0x010a
        /*09e2*/ 	.byte	0xff
	.zero		1


	//   ....[142]....
        /*09e4*/ 	.word	0x00009a80
        /*09e8*/ 	.word	0x00000000
        /*09ec*/ 	.word	0x00000000
        /*09f0*/ 	.short	0x010a
        /*09f2*/ 	.byte	0xff
	.zero		1


	//   ....[143]....
        /*09f4*/ 	.word	0x00009ae0
        /*09f8*/ 	.word	0x00000000
        /*09fc*/ 	.word	0x00000000
        /*0a00*/ 	.short	0x010a
        /*0a02*/ 	.byte	0xff
	.zero		1


	//   ....[144]....
        /*0a04*/ 	.word	0x00009b40
        /*0a08*/ 	.word	0x00000000
        /*0a0c*/ 	.word	0x00000000
        /*0a10*/ 	.short	0x010a
        /*0a12*/ 	.byte	0xff
	.zero		1


	//   ....[145]....
        /*0a14*/ 	.word	0x00009ba0
        /*0a18*/ 	.word	0x00000004
        /*0a1c*/ 	.word	0x00000168
        /*0a20*/ 	.short	0x010a
        /*0a22*/ 	.byte	0xff
	.zero		1


	//   ....[146]....
        /*0a24*/ 	.word	0x00009c00
        /*0a28*/ 	.word	0x00000004
        /*0a2c*/ 	.word	0x00000160
        /*0a30*/ 	.short	0x010a
        /*0a32*/ 	.byte	0xff
	.zero		1


	//   ....[147]....
        /*0a34*/ 	.word	0x00009c60
        /*0a38*/ 	.word	0x00000002
        /*0a3c*/ 	.word	0x00000160
        /*0a40*/ 	.short	0x010a
        /*0a42*/ 	.byte	0xff
	.zero		1


	//   ....[148]....
        /*0a44*/ 	.word	0x00009cc0
        /*0a48*/ 	.word	0x00000004
        /*0a4c*/ 	.word	0x00000180
        /*0a50*/ 	.short	0x010a
        /*0a52*/ 	.byte	0xff
	.zero		1


	//   ....[149]....
        /*0a54*/ 	.word	0x00009d20
        /*0a58*/ 	.word	0x00000002
        /*0a5c*/ 	.word	0x00000000
        /*0a60*/ 	.short	0x010a
        /*0a62*/ 	.byte	0xff
	.zero		1


	//   ....[150]....
        /*0a64*/ 	.word	0x00009d80
        /*0a68*/ 	.word	0x00000002
        /*0a6c*/ 	.word	0x00000000
        /*0a70*/ 	.short	0x010a
        /*0a72*/ 	.byte	0xff
	.zero		1


	//   ....[151]....
        /*0a74*/ 	.word	0x00009de0
        /*0a78*/ 	.word	0x00000002
        /*0a7c*/ 	.word	0x00000000
        /*0a80*/ 	.short	0x010a
        /*0a82*/ 	.byte	0xff
	.zero		1


	//   ....[152]....
        /*0a84*/ 	.word	0x00009e40
        /*0a88*/ 	.word	0x00000000
        /*0a8c*/ 	.word	0x00000160
        /*0a90*/ 	.short	0x010a
        /*0a92*/ 	.byte	0xff
	.zero		1


	//   ....[153]....
        /*0a94*/ 	.word	0x00009ea0
        /*0a98*/ 	.word	0x00000000
        /*0a9c*/ 	.word	0x00000158
        /*0aa0*/ 	.short	0x010a
        /*0aa2*/ 	.byte	0xff
	.zero		1


	//   ....[154]....
        /*0aa4*/ 	.word	0x00009f00
        /*0aa8*/ 	.word	0x00000002
        /*0aac*/ 	.word	0x00000130
        /*0ab0*/ 	.short	0x010a
        /*0ab2*/ 	.byte	0xff
	.zero		1


	//   ....[155]....
        /*0ab4*/ 	.word	0x00009f60
        /*0ab8*/ 	.word	0x00000002
        /*0abc*/ 	.word	0x00000138
        /*0ac0*/ 	.short	0x010a
        /*0ac2*/ 	.byte	0xff
	.zero		1


	//   ....[156]....
        /*0ac4*/ 	.word	0x00009fc0
        /*0ac8*/ 	.word	0x00000002
        /*0acc*/ 	.word	0x00000140
        /*0ad0*/ 	.short	0x010a
        /*0ad2*/ 	.byte	0xff
	.zero		1


	//   ....[157]....
        /*0ad4*/ 	.word	0x0000a020
        /*0ad8*/ 	.word	0x00000000
        /*0adc*/ 	.word	0x00000148
        /*0ae0*/ 	.short	0x010a
        /*0ae2*/ 	.byte	0xff
	.zero		1


	//   ....[158]....
        /*0ae4*/ 	.word	0x0000a080
        /*0ae8*/ 	.word	0x00000000
        /*0aec*/ 	.word	0x00000130
        /*0af0*/ 	.short	0x010a
        /*0af2*/ 	.byte	0xff
	.zero		1


	//   ....[159]....
        /*0af4*/ 	.word	0x0000a0e0
        /*0af8*/ 	.word	0x00000000
        /*0afc*/ 	.word	0x00000138
        /*0b00*/ 	.short	0x010a
        /*0b02*/ 	.byte	0xff
	.zero		1


	//   ....[160]....
        /*0b04*/ 	.word	0x0000a140
        /*0b08*/ 	.word	0x00000000
        /*0b0c*/ 	.word	0x00000140
        /*0b10*/ 	.short	0x010a
        /*0b12*/ 	.byte	0xff
	.zero		1


	//   ....[161]....
        /*0b14*/ 	.word	0x0000a1a0
        /*0b18*/ 	.word	0x00000000
        /*0b1c*/ 	.word	0x00000160
        /*0b20*/ 	.short	0x010a
        /*0b22*/ 	.byte	0xff
	.zero		1


	//   ....[162]....
        /*0b24*/ 	.word	0x0000a200
        /*0b28*/ 	.word	0x00000002
        /*0b2c*/ 	.word	0x00000110
        /*0b30*/ 	.short	0x010a
        /*0b32*/ 	.byte	0xff
	.zero		1


	//   ....[163]....
        /*0b34*/ 	.word	0x0000a250
        /*0b38*/ 	.word	0x00000046
        /*0b3c*/ 	.word	0x00000170
        /*0b40*/ 	.short	0x010a
        /*0b42*/ 	.byte	0xff
	.zero		1


	//   ....[164]....
        /*0b44*/ 	.word	0x0000a2a0
        /*0b48*/ 	.word	0x00000004
        /*0b4c*/ 	.word	0x00000110
        /*0b50*/ 	.short	0x010a
        /*0b52*/ 	.byte	0xff
	.zero		1


	//   ....[165]....
        /*0b54*/ 	.word	0x0000a2f0
        /*0b58*/ 	.word	0x00000002
        /*0b5c*/ 	.word	0x00000110
        /*0b60*/ 	.short	0x010a
        /*0b62*/ 	.byte	0xff
	.zero		1


	//   ....[166]....
        /*0b64*/ 	.word	0x0000a340
        /*0b68*/ 	.word	0x00000003
        /*0b6c*/ 	.word	0x00000110
        /*0b70*/ 	.short	0x010a
        /*0b72*/ 	.byte	0xff
	.zero		1


	//----- nvinfo : EIATTR_NUM_MBARRIERS
	.align		4
.L_47:
        /*0b74*/ 	.byte	0x03, 0x38
        /*0b76*/ 	.short	0x0032


	//----- nvinfo : EIATTR_EXIT_INSTR_OFFSETS
	.align		4
        /*0b78*/ 	.byte	0x04, 0x1c
        /*0b7a*/ 	.short	(.L_49 - .L_48)


	//   ....[0]....
.L_48:
        /*0b7c*/ 	.word	0x000037d0


	//   ....[1]....
        /*0b80*/ 	.word	0x00003a80


	//   ....[2]....
        /*0b84*/ 	.word	0x00003ae0


	//   ....[3]....
        /*0b88*/ 	.word	0x00004850


	//   ....[4]....
        /*0b8c*/ 	.word	0x00005c00


	//   ....[5]....
        /*0b90*/ 	.word	0x00005c40


	//   ....[6]....
        /*0b94*/ 	.word	0x00009330


	//   ....[7]....
        /*0b98*/ 	.word	0x000093b0


	//   ....[8]....
        /*0b9c*/ 	.word	0x000093e0


	//   ....[9]....
        /*0ba0*/ 	.word	0x00009460


	//----- nvinfo : EIATTR_MAX_THREADS
	.align		4
.L_49:
        /*0ba4*/ 	.byte	0x04, 0x05
        /*0ba6*/ 	.short	(.L_51 - .L_50)
.L_50:
        /*0ba8*/ 	.word	0x00000100
        /*0bac*/ 	.word	0x00000001
        /*0bb0*/ 	.word	0x00000001


	//----- nvinfo : EIATTR_CRS_STACK_SIZE
	.align		4
.L_51:
        /*0bb4*/ 	.byte	0x04, 0x1e
        /*0bb6*/ 	.short	(.L_53 - .L_52)
.L_52:
        /*0bb8*/ 	.word	0x00000000


	//----- nvinfo : EIATTR_CBANK_PARAM_SIZE
	.align		4
.L_53:
        /*0bbc*/ 	.byte	0x03, 0x19
        /*0bbe*/ 	.short	0x0900


	//----- nvinfo : EIATTR_PARAM_CBANK
	.align		4
        /*0bc0*/ 	.byte	0x04, 0x0a
        /*0bc2*/ 	.short	(.L_55 - .L_54)
	.align		4
.L_54:
        /*0bc4*/ 	.word	index@(.nv.constant0._ZN7cutlass13device_kernelINS_4conv6kernel13ConvUniversalINS1_16ConvProblemShapeILNS1_8OperatorE1ELi3EEENS1_10collective14CollectiveConvINS1_47MainloopSm100TmaUmmaWarpSpecializedImplicitGemmILS5_1ELi17ELi3ELi1ELi2EN4cute5tupleIJNSA_1CILi2EEENSC_ILi1EEESE_EEEEENSB_IJNSC_ILi64EEENSC_ILi128EEENSB_IJNSC_ILi32EEEEEEEEENS_10bfloat16_tESM_NSA_8TiledMMAINSA_8MMA_AtomIJNSA_20SM100_MMA_F16BF16_SSISM_SM_fLi64ELi128ELNSA_4UMMA5MajorE0ELSR_1ELNSQ_7ScaleInE0ELSS_0EEEEEENSA_6LayoutINSB_IJSE_SE_SE_EEENSB_IJNSC_ILi0EEESX_SX_EEEEENSB_IJNSA_10UnderscoreES10_S10_EEEEENS7_6detail27Sm100ImplicitGemmTileTraitsINSA_20SM90_TMA_LOAD_IM2COLENSA_14ComposedLayoutINSA_7SwizzleILi2ELi4ELi3EEENSA_18smem_ptr_flag_bitsILi16EEENSV_INSB_IJNSC_ILi8EEESJ_EEENSB_IJSJ_SE_EEEEEEEvEENS14_INSA_23SM90_TMA_LOAD_MULTICASTENS16_INS17_ILi3ELi4ELi3EEES1A_NSV_INSB_IJSH_S1B_EEENSB_IJSE_SH_EEEEEEEvEEEENS_8epilogue10collective18CollectiveEpilogueINS1P_23Sm100TmaWarpSpecializedILi4ELi2ELi16ELb1ELb0EEEJSL_NSB_IJNSV_ISH_SE_EENSV_ISJ_SE_EEEEESM_NSB_IJNSB_IJllllEEESE_SX_EEESM_S1Y_NS1P_6fusion15FusionCallbacksIS1T_NS1Z_17LinearCombinationISM_fSM_fLNS_15FloatRoundStyleE2EEESL_S1W_JEEENSA_5SM1004TMEM4LOAD26SM100_TMEM_LOAD_16dp256b4xES15_S1F_NSA_17SM75_U32x4_LDSM_NENSA_21SM90_TMA_STORE_IM2COLES1F_NSA_17SM90_U32x4_STSM_NENSA_39AutoVectorizingCopyWithAssumedAlignmentILi128EEEEEEvvEEEEvNT_6ParamsE)
        /*0bc8*/ 	.short	0x0380
        /*0bca*/ 	.short	0x0900


	//----- nvinfo : EIATTR_SW_WAR
	.align		4
.L_55:
        /*0bcc*/ 	.byte	0x04, 0x36
        /*0bce*/ 	.short	(.L_57 - .L_56)
.L_56:
        /*0bd0*/ 	.word	0x00000008
.L_57:


//--------------------- .nv.callgraph             --------------------------
	.section	.nv.callgraph,"",@"SHT_CUDA_CALLGRAPH"
	.align	4
	.sectionentsize	8
	.align		4
        /*0000*/ 	.word	0x00000000
	.align		4
        /*0004*/ 	.word	0xffffffff
	.align		4
        /*0008*/ 	.word	index@(_ZN7cutlass13device_kernelINS_4conv6kernel13ConvUniversalINS1_16ConvProblemShapeILNS1_8OperatorE1ELi3EEENS1_10collective14CollectiveConvINS1_47MainloopSm100TmaUmmaWarpSpecializedImplicitGemmILS5_1ELi17ELi3ELi1ELi2EN4cute5tupleIJNSA_1CILi2EEENSC_ILi1EEESE_EEEEENSB_IJNSC_ILi64EEENSC_ILi128EEENSB_IJNSC_ILi32EEEEEEEEENS_10bfloat16_tESM_NSA_8TiledMMAINSA_8MMA_AtomIJNSA_20SM100_MMA_F16BF16_SSISM_SM_fLi64ELi128ELNSA_4UMMA5MajorE0ELSR_1ELNSQ_7ScaleInE0ELSS_0EEEEEENSA_6LayoutINSB_IJSE_SE_SE_EEENSB_IJNSC_ILi0EEESX_SX_EEEEENSB_IJNSA_10UnderscoreES10_S10_EEEEENS7_6detail27Sm100ImplicitGemmTileTraitsINSA_20SM90_TMA_LOAD_IM2COLENSA_14ComposedLayoutINSA_7SwizzleILi2ELi4ELi3EEENSA_18smem_ptr_flag_bitsILi16EEENSV_INSB_IJNSC_ILi8EEESJ_EEENSB_IJSJ_SE_EEEEEEEvEENS14_INSA_23SM90_TMA_LOAD_MULTICASTENS16_INS17_ILi3ELi4ELi3EEES1A_NSV_INSB_IJSH_S1B_EEENSB_IJSE_SH_EEEEEEEvEEEENS_8epilogue10collective18CollectiveEpilogueINS1P_23Sm100TmaWarpSpecializedILi4ELi2ELi16ELb1ELb0EEEJSL_NSB_IJNSV_ISH_SE_EENSV_ISJ_SE_EEEEESM_NSB_IJNSB_IJllllEEESE_SX_EEESM_S1Y_NS1P_6fusion15FusionCallbacksIS1T_NS1Z_17LinearCombinationISM_fSM_fLNS_15FloatRoundStyleE2EEESL_S1W_JEEENSA_5SM1004TMEM4LOAD26SM100_TMEM_LOAD_16dp256b4xES15_S1F_NSA_17SM75_U32x4_LDSM_NENSA_21SM90_TMA_STORE_IM2COLES1F_NSA_17SM90_U32x4_STSM_NENSA_39AutoVectorizingCopyWithAssumedAlignmentILi128EEEEEEvvEEEEvNT_6ParamsE)
	.align		4
        /*000c*/ 	.word	index@(__assertfail)
	.align		4
        /*0010*/ 	.word	0x00000000
	.align		4
        /*0014*/ 	.word	0xfffffffe
	.align		4
        /*0018*/ 	.word	0x00000000
	.align		4
        /*001c*/ 	.word	0xfffffffd
	.align		4
        /*0020*/ 	.word	0x00000000
	.align		4
        /*0024*/ 	.word	0xfffffffc


//--------------------- .nv.constant4             --------------------------
	.section	.nv.constant4,"a",@progbits
	.align	8
	.align		8
.nv.constant4:
        /*0000*/ 	.dword	__assertfail
	.align		8
        /*0008*/ 	.dword	__unnamed_1
	.align		8
        /*0010*/ 	.dword	__unnamed_2
	.align		8
        /*0018*/ 	.dword	_ZN39_INTERNAL_cdb20f12_4_k_cu_5b492c94_39664cuda3std3__45__cpo5beginE
	.align		8
        /*0020*/ 	.dword	_ZN39_INTERNAL_cdb20f12_4_k_cu_5b492c94_39664cuda3std3__45__cpo3endE
	.align		8
        /*0028*/ 	.dword	_ZN39_INTERNAL_cdb20f12_4_k_cu_5b492c94_39664cuda3std3__45__cpo6cbeginE
	.align		8
        /*0030*/ 	.dword	_ZN39_INTERNAL_cdb20f12_4_k_cu_5b492c94_39664cuda3std3__45__cpo4cendE
	.align		8
        /*0038*/ 	.dword	_ZN39_INTERNAL_cdb20f12_4_k_cu_5b492c94_39664cuda3std3__441_GLOBAL__N__cdb20f12_4_k_cu_5b492c94_39666ignoreE
	.align		8
        /*0040*/ 	.dword	_ZN39_INTERNAL_cdb20f12_4_k_cu_5b492c94_39664cuda3std3__419piecewise_constructE
	.align		8
        /*0048*/ 	.dword	_ZN39_INTERNAL_cdb20f12_4_k_cu_5b492c94_39664cuda3std3__48in_placeE
	.align		8
        /*0050*/ 	.dword	_ZN39_INTERNAL_cdb20f12_4_k_cu_5b492c94_39664cuda3std6ranges3__45__cpo4swapE
	.align		8
        /*0058*/ 	.dword	_ZN39_INTERNAL_cdb20f12_4_k_cu_5b492c94_39664cuda3std6ranges3__45__cpo9iter_moveE
	.align		8
        /*0060*/ 	.dword	_ZN39_INTERNAL_cdb20f12_4_k_cu_5b492c94_39664cute7productE
	.align		8
        /*0068*/ 	.dword	_ZN39_INTERNAL_cdb20f12_4_k_cu_5b492c94_39664cute1_E
	.align		8
        /*0070*/ 	.dword	$str$27
	.align		8
        /*0078*/ 	.dword	$str$28
	.align		8
        /*0080*/ 	.dword	$str$29
	.align		8
        /*0088*/ 	.dword	$str$30


//--------------------- .text._ZN7cutlass13device_kernelINS_4conv6kernel13ConvUniversalINS1_16ConvProblemShapeILNS1_8OperatorE1ELi3EEENS1_10collective14CollectiveConvINS1_47MainloopSm100TmaUmmaWarpSpecializedImplicitGemmILS5_1ELi17ELi3ELi1ELi2EN4cute5tupleIJNSA_1CILi2EEENSC_ILi1EEESE_EEEEENSB_IJNSC_ILi64EEENSC_ILi128EEENSB_IJNSC_ILi32EEEEEEEEENS_10bfloat16_tESM_NSA_8TiledMMAINSA_8MMA_AtomIJNSA_20SM100_MMA_F16BF16_SSISM_SM_fLi64ELi128ELNSA_4UMMA5MajorE0ELSR_1ELNSQ_7ScaleInE0ELSS_0EEEEEENSA_6LayoutINSB_IJSE_SE_SE_EEENSB_IJNSC_ILi0EEESX_SX_EEEEENSB_IJNSA_10UnderscoreES10_S10_EEEEENS7_6detail27Sm100ImplicitGemmTileTraitsINSA_20SM90_TMA_LOAD_IM2COLENSA_14ComposedLayoutINSA_7SwizzleILi2ELi4ELi3EEENSA_18smem_ptr_flag_bitsILi16EEENSV_INSB_IJNSC_ILi8EEESJ_EEENSB_IJSJ_SE_EEEEEEEvEENS14_INSA_23SM90_TMA_LOAD_MULTICASTENS16_INS17_ILi3ELi4ELi3EEES1A_NSV_INSB_IJSH_S1B_EEENSB_IJSE_SH_EEEEEEEvEEEENS_8epilogue10collective18CollectiveEpilogueINS1P_23Sm100TmaWarpSpecializedILi4ELi2ELi16ELb1ELb0EEEJSL_NSB_IJNSV_ISH_SE_EENSV_ISJ_SE_EEEEESM_NSB_IJNSB_IJllllEEESE_SX_EEESM_S1Y_NS1P_6fusion15FusionCallbacksIS1T_NS1Z_17LinearCombinationISM_fSM_fLNS_15FloatRoundStyleE2EEESL_S1W_JEEENSA_5SM1004TMEM4LOAD26SM100_TMEM_LOAD_16dp256b4xES15_S1F_NSA_17SM75_U32x4_LDSM_NENSA_21SM90_TMA_STORE_IM2COLES1F_NSA_17SM90_U32x4_STSM_NENSA_39AutoVectorizingCopyWithAssumedAlignmentILi128EEEEEEvvEEEEvNT_6ParamsE --------------------------
	.section	.text._ZN7cutlass13device_kernelINS_4conv6kernel13ConvUniversalINS1_16ConvProblemShapeILNS1_8OperatorE1ELi3EEENS1_10collective14CollectiveConvINS1_47MainloopSm100TmaUmmaWarpSpecializedImplicitGemmILS5_1ELi17ELi3ELi1ELi2EN4cute5tupleIJNSA_1CILi2EEENSC_ILi1EEESE_EEEEENSB_IJNSC_ILi64EEENSC_ILi128EEENSB_IJNSC_ILi32EEEEEEEEENS_10bfloat16_tESM_NSA_8TiledMMAINSA_8MMA_AtomIJNSA_20SM100_MMA_F16BF16_SSISM_SM_fLi64ELi128ELNSA_4UMMA5MajorE0ELSR_1ELNSQ_7ScaleInE0ELSS_0EEEEEENSA_6LayoutINSB_IJSE_SE_SE_EEENSB_IJNSC_ILi0EEESX_SX_EEEEENSB_IJNSA_10UnderscoreES10_S10_EEEEENS7_6detail27Sm100ImplicitGemmTileTraitsINSA_20SM90_TMA_LOAD_IM2COLENSA_14ComposedLayoutINSA_7SwizzleILi2ELi4ELi3EEENSA_18smem_ptr_flag_bitsILi16EEENSV_INSB_IJNSC_ILi8EEESJ_EEENSB_IJSJ_SE_EEEEEEEvEENS14_INSA_23SM90_TMA_LOAD_MULTICASTENS16_INS17_ILi3ELi4ELi3EEES1A_NSV_INSB_IJSH_S1B_EEENSB_IJSE_SH_EEEEEEEvEEEENS_8epilogue10collective18CollectiveEpilogueINS1P_23Sm100TmaWarpSpecializedILi4ELi2ELi16ELb1ELb0EEEJSL_NSB_IJNSV_ISH_SE_EENSV_ISJ_SE_EEEEESM_NSB_IJNSB_IJllllEEESE_SX_EEESM_S1Y_NS1P_6fusion15FusionCallbacksIS1T_NS1Z_17LinearCombinationISM_fSM_fLNS_15FloatRoundStyleE2EEESL_S1W_JEEENSA_5SM1004TMEM4LOAD26SM100_TMEM_LOAD_16dp256b4xES15_S1F_NSA_17SM75_U32x4_LDSM_NENSA_21SM90_TMA_STORE_IM2COLES1F_NSA_17SM90_U32x4_STSM_NENSA_39AutoVectorizingCopyWithAssumedAlignmentILi128EEEEEEvvEEEEvNT_6ParamsE,"ax",@progbits
	.align	128
.text._ZN7cutlass13device_kernelINS_4conv6kernel13ConvUniversalINS1_16ConvProblemShapeILNS1_8OperatorE1ELi3EEENS1_10collective14CollectiveConvINS1_47MainloopSm100TmaUmmaWarpSpecializedImplicitGemmILS5_1ELi17ELi3ELi1ELi2EN4cute5tupleIJNSA_1CILi2EEENSC_ILi1EEESE_EEEEENSB_IJNSC_ILi64EEENSC_ILi128EEENSB_IJNSC_ILi32EEEEEEEEENS_10bfloat16_tESM_NSA_8TiledMMAINSA_8MMA_AtomIJNSA_20SM100_MMA_F16BF16_SSISM_SM_fLi64ELi128ELNSA_4UMMA5MajorE0ELSR_1ELNSQ_7ScaleInE0ELSS_0EEEEEENSA_6LayoutINSB_IJSE_SE_SE_EEENSB_IJNSC_ILi0EEESX_SX_EEEEENSB_IJNSA_10UnderscoreES10_S10_EEEEENS7_6detail27Sm100ImplicitGemmTileTraitsINSA_20SM90_TMA_LOAD_IM2COLENSA_14ComposedLayoutINSA_7SwizzleILi2ELi4ELi3EEENSA_18smem_ptr_flag_bitsILi16EEENSV_INSB_IJNSC_ILi8EEESJ_EEENSB_IJSJ_SE_EEEEEEEvEENS14_INSA_23SM90_TMA_LOAD_MULTICASTENS16_INS17_ILi3ELi4ELi3EEES1A_NSV_INSB_IJSH_S1B_EEENSB_IJSE_SH_EEEEEEEvEEEENS_8epilogue10collective18CollectiveEpilogueINS1P_23Sm100TmaWarpSpecializedILi4ELi2ELi16ELb1ELb0EEEJSL_NSB_IJNSV_ISH_SE_EENSV_ISJ_SE_EEEEESM_NSB_IJNSB_IJllllEEESE_SX_EEESM_S1Y_NS1P_6fusion15FusionCallbacksIS1T_NS1Z_17LinearCombinationISM_fSM_fLNS_15FloatRoundStyleE2EEESL_S1W_JEEENSA_5SM1004TMEM4LOAD26SM100_TMEM_LOAD_16dp256b4xES15_S1F_NSA_17SM75_U32x4_LDSM_NENSA_21SM90_TMA_STORE_IM2COLES1F_NSA_17SM90_U32x4_STSM_NENSA_39AutoVectorizingCopyWithAssumedAlignmentILi128EEEEEEvvEEEEvNT_6ParamsE:
        .type           _ZN7cutlass13device_kernelINS_4conv6kernel13ConvUniversalINS1_16ConvProblemShapeILNS1_8OperatorE1ELi3EEENS1_10collective14CollectiveConvINS1_47MainloopSm100TmaUmmaWarpSpecializedImplicitGemmILS5_1ELi17ELi3ELi1ELi2EN4cute5tupleIJNSA_1CILi2EEENSC_ILi1EEESE_EEEEENSB_IJNSC_ILi64EEENSC_ILi128EEENSB_IJNSC_ILi32EEEEEEEEENS_10bfloat16_tESM_NSA_8TiledMMAINSA_8MMA_AtomIJNSA_20SM100_MMA_F16BF16_SSISM_SM_fLi64ELi128ELNSA_4UMMA5MajorE0ELSR_1ELNSQ_7ScaleInE0ELSS_0EEEEEENSA_6LayoutINSB_IJSE_SE_SE_EEENSB_IJNSC_ILi0EEESX_SX_EEEEENSB_IJNSA_10UnderscoreES10_S10_EEEEENS7_6detail27Sm100ImplicitGemmTileTraitsINSA_20SM90_TMA_LOAD_IM2COLENSA_14ComposedLayoutINSA_7SwizzleILi2ELi4ELi3EEENSA_18smem_ptr_flag_bitsILi16EEENSV_INSB_IJNSC_ILi8EEESJ_EEENSB_IJSJ_SE_EEEEEEEvEENS14_INSA_23SM90_TMA_LOAD_MULTICASTENS16_INS17_ILi3ELi4ELi3EEES1A_NSV_INSB_IJSH_S1B_EEENSB_IJSE_SH_EEEEEEEvEEEENS_8epilogue10collective18CollectiveEpilogueINS1P_23Sm100TmaWarpSpecializedILi4ELi2ELi16ELb1ELb0EEEJSL_NSB_IJNSV_ISH_SE_EENSV_ISJ_SE_EEEEESM_NSB_IJNSB_IJllllEEESE_SX_EEESM_S1Y_NS1P_6fusion15FusionCallbacksIS1T_NS1Z_17LinearCombinationISM_fSM_fLNS_15FloatRoundStyleE2EEESL_S1W_JEEENSA_5SM1004TMEM4LOAD26SM100_TMEM_LOAD_16dp256b4xES15_S1F_NSA_17SM75_U32x4_LDSM_NENSA_21SM90_TMA_STORE_IM2COLES1F_NSA_17SM90_U32x4_STSM_NENSA_39AutoVectorizingCopyWithAssumedAlignmentILi128EEEEEEvvEEEEvNT_6ParamsE,@function
        .size           _ZN7cutlass13device_kernelINS_4conv6kernel13ConvUniversalINS1_16ConvProblemShapeILNS1_8OperatorE1ELi3EEENS1_10collective14CollectiveConvINS1_47MainloopSm100TmaUmmaWarpSpecializedImplicitGemmILS5_1ELi17ELi3ELi1ELi2EN4cute5tupleIJNSA_1CILi2EEENSC_ILi1EEESE_EEEEENSB_IJNSC_ILi64EEENSC_ILi128EEENSB_IJNSC_ILi32EEEEEEEEENS_10bfloat16_tESM_NSA_8TiledMMAINSA_8MMA_AtomIJNSA_20SM100_MMA_F16BF16_SSISM_SM_fLi64ELi128ELNSA_4UMMA5MajorE0ELSR_1ELNSQ_7ScaleInE0ELSS_0EEEEEENSA_6LayoutINSB_IJSE_SE_SE_EEENSB_IJNSC_ILi0EEESX_SX_EEEEENSB_IJNSA_10UnderscoreES10_S10_EEEEENS7_6detail27Sm100ImplicitGemmTileTraitsINSA_20SM90_TMA_LOAD_IM2COLENSA_14ComposedLayoutINSA_7SwizzleILi2ELi4ELi3EEENSA_18smem_ptr_flag_bitsILi16EEENSV_INSB_IJNSC_ILi8EEESJ_EEENSB_IJSJ_SE_EEEEEEEvEENS14_INSA_23SM90_TMA_LOAD_MULTICASTENS16_INS17_ILi3ELi4ELi3EEES1A_NSV_INSB_IJSH_S1B_EEENSB_IJSE_SH_EEEEEEEvEEEENS_8epilogue10collective18CollectiveEpilogueINS1P_23Sm100TmaWarpSpecializedILi4ELi2ELi16ELb1ELb0EEEJSL_NSB_IJNSV_ISH_SE_EENSV_ISJ_SE_EEEEESM_NSB_IJNSB_IJllllEEESE_SX_EEESM_S1Y_NS1P_6fusion15FusionCallbacksIS1T_NS1Z_17LinearCombinationISM_fSM_fLNS_15FloatRoundStyleE2EEESL_S1W_JEEENSA_5SM1004TMEM4LOAD26SM100_TMEM_LOAD_16dp256b4xES15_S1F_NSA_17SM75_U32x4_LDSM_NENSA_21SM90_TMA_STORE_IM2COLES1F_NSA_17SM90_U32x4_STSM_NENSA_39AutoVectorizingCopyWithAssumedAlignmentILi128EEEEEEvvEEEEvNT_6ParamsE,(.L_x_213 - _ZN7cutlass13device_kernelINS_4conv6kernel13ConvUniversalINS1_16ConvProblemShapeILNS1_8OperatorE1ELi3EEENS1_10collective14CollectiveConvINS1_47MainloopSm100TmaUmmaWarpSpecializedImplicitGemmILS5_1ELi17ELi3ELi1ELi2EN4cute5tupleIJNSA_1CILi2EEENSC_ILi1EEESE_EEEEENSB_IJNSC_ILi64EEENSC_ILi128EEENSB_IJNSC_ILi32EEEEEEEEENS_10bfloat16_tESM_NSA_8TiledMMAINSA_8MMA_AtomIJNSA_20SM100_MMA_F16BF16_SSISM_SM_fLi64ELi128ELNSA_4UMMA5MajorE0ELSR_1ELNSQ_7ScaleInE0ELSS_0EEEEEENSA_6LayoutINSB_IJSE_SE_SE_EEENSB_IJNSC_ILi0EEESX_SX_EEEEENSB_IJNSA_10UnderscoreES10_S10_EEEEENS7_6detail27Sm100ImplicitGemmTileTraitsINSA_20SM90_TMA_LOAD_IM2COLENSA_14ComposedLayoutINSA_7SwizzleILi2ELi4ELi3EEENSA_18smem_ptr_flag_bitsILi16EEENSV_INSB_IJNSC_ILi8EEESJ_EEENSB_IJSJ_SE_EEEEEEEvEENS14_INSA_23SM90_TMA_LOAD_MULTICASTENS16_INS17_ILi3ELi4ELi3EEES1A_NSV_INSB_IJSH_S1B_EEENSB_IJSE_SH_EEEEEEEvEEEENS_8epilogue10collective18CollectiveEpilogueINS1P_23Sm100TmaWarpSpecializedILi4ELi2ELi16ELb1ELb0EEEJSL_NSB_IJNSV_ISH_SE_EENSV_ISJ_SE_EEEEESM_NSB_IJNSB_IJllllEEESE_SX_EEESM_S1Y_NS1P_6fusion15FusionCallbacksIS1T_NS1Z_17LinearCombinationISM_fSM_fLNS_15FloatRoundStyleE2EEESL_S1W_JEEENSA_5SM1004TMEM4LOAD26SM100_TMEM_LOAD_16dp256b4xES15_S1F_NSA_17SM75_U32x4_LDSM_NENSA_21SM90_TMA_STORE_IM2COLES1F_NSA_17SM90_U32x4_STSM_NENSA_39AutoVectorizingCopyWithAssumedAlignmentILi128EEEEEEvvEEEEvNT_6ParamsE)
        .other          _ZN7cutlass13device_kernelINS_4conv6kernel13ConvUniversalINS1_16ConvProblemShapeILNS1_8OperatorE1ELi3EEENS1_10collective14CollectiveConvINS1_47MainloopSm100TmaUmmaWarpSpecializedImplicitGemmILS5_1ELi17ELi3ELi1ELi2EN4cute5tupleIJNSA_1CILi2EEENSC_ILi1EEESE_EEEEENSB_IJNSC_ILi64EEENSC_ILi128EEENSB_IJNSC_ILi32EEEEEEEEENS_10bfloat16_tESM_NSA_8TiledMMAINSA_8MMA_AtomIJNSA_20SM100_MMA_F16BF16_SSISM_SM_fLi64ELi128ELNSA_4UMMA5MajorE0ELSR_1ELNSQ_7ScaleInE0ELSS_0EEEEEENSA_6LayoutINSB_IJSE_SE_SE_EEENSB_IJNSC_ILi0EEESX_SX_EEEEENSB_IJNSA_10UnderscoreES10_S10_EEEEENS7_6detail27Sm100ImplicitGemmTileTraitsINSA_20SM90_TMA_LOAD_IM2COLENSA_14ComposedLayoutINSA_7SwizzleILi2ELi4ELi3EEENSA_18smem_ptr_flag_bitsILi16EEENSV_INSB_IJNSC_ILi8EEESJ_EEENSB_IJSJ_SE_EEEEEEEvEENS14_INSA_23SM90_TMA_LOAD_MULTICASTENS16_INS17_ILi3ELi4ELi3EEES1A_NSV_INSB_IJSH_S1B_EEENSB_IJSE_SH_EEEEEEEvEEEENS_8epilogue10collective18CollectiveEpilogueINS1P_23Sm100TmaWarpSpecializedILi4ELi2ELi16ELb1ELb0EEEJSL_NSB_IJNSV_ISH_SE_EENSV_ISJ_SE_EEEEESM_NSB_IJNSB_IJllllEEESE_SX_EEESM_S1Y_NS1P_6fusion15FusionCallbacksIS1T_NS1Z_17LinearCombinationISM_fSM_fLNS_15FloatRoundStyleE2EEESL_S1W_JEEENSA_5SM1004TMEM4LOAD26SM100_TMEM_LOAD_16dp256b4xES15_S1F_NSA_17SM75_U32x4_LDSM_NENSA_21SM90_TMA_STORE_IM2COLES1F_NSA_17SM90_U32x4_STSM_NENSA_39AutoVectorizingCopyWithAssumedAlignmentILi128EEEEEEvvEEEEvNT_6ParamsE,@"STO_CUDA_ENTRY STV_DEFAULT"
_ZN7cutlass13device_kernelINS_4conv6kernel13ConvUniversalINS1_16ConvProblemShapeILNS1_8OperatorE1ELi3EEENS1_10collective14CollectiveConvINS1_47MainloopSm100TmaUmmaWarpSpecializedImplicitGemmILS5_1ELi17ELi3ELi1ELi2EN4cute5tupleIJNSA_1CILi2EEENSC_ILi1EEESE_EEEEENSB_IJNSC_ILi64EEENSC_ILi128EEENSB_IJNSC_ILi32EEEEEEEEENS_10bfloat16_tESM_NSA_8TiledMMAINSA_8MMA_AtomIJNSA_20SM100_MMA_F16BF16_SSISM_SM_fLi64ELi128ELNSA_4UMMA5MajorE0ELSR_1ELNSQ_7ScaleInE0ELSS_0EEEEEENSA_6LayoutINSB_IJSE_SE_SE_EEENSB_IJNSC_ILi0EEESX_SX_EEEEENSB_IJNSA_10UnderscoreES10_S10_EEEEENS7_6detail27Sm100ImplicitGemmTileTraitsINSA_20SM90_TMA_LOAD_IM2COLENSA_14ComposedLayoutINSA_7SwizzleILi2ELi4ELi3EEENSA_18smem_ptr_flag_bitsILi16EEENSV_INSB_IJNSC_ILi8EEESJ_EEENSB_IJSJ_SE_EEEEEEEvEENS14_INSA_23SM90_TMA_LOAD_MULTICASTENS16_INS17_ILi3ELi4ELi3EEES1A_NSV_INSB_IJSH_S1B_EEENSB_IJSE_SH_EEEEEEEvEEEENS_8epilogue10collective18CollectiveEpilogueINS1P_23Sm100TmaWarpSpecializedILi4ELi2ELi16ELb1ELb0EEEJSL_NSB_IJNSV_ISH_SE_EENSV_ISJ_SE_EEEEESM_NSB_IJNSB_IJllllEEESE_SX_EEESM_S1Y_NS1P_6fusion15FusionCallbacksIS1T_NS1Z_17LinearCombinationISM_fSM_fLNS_15FloatRoundStyleE2EEESL_S1W_JEEENSA_5SM1004TMEM4LOAD26SM100_TMEM_LOAD_16dp256b4xES15_S1F_NSA_17SM75_U32x4_LDSM_NENSA_21SM90_TMA_STORE_IM2COLES1F_NSA_17SM90_U32x4_STSM_NENSA_39AutoVectorizingCopyWithAssumedAlignmentILi128EEEEEEvvEEEEvNT_6ParamsE:
[----:B------:R-:W1:Y:S01]  /*0000*/  LDC R1, c[0x0][0x37c] ;  /* 0x0000df00ff017b82 */ /* 0x000e620000000800 */
[----:B------:R-:W2:Y:S01]  /*0010*/  S2R R50, SR_TID.X ;  /* 0x0000000000327919 */ /* 0x000ea20000002100 */
[----:B------:R-:W3:Y:S01]  /*0020*/  LDCU.64 UR8, c[0x0][0x990] ;  /* 0x00013200ff0877ac */ /* 0x000ee20008000a00 */
[----:B-1----:R-:W-:Y:S01]  /*0030*/  VIADD R1, R1, 0xfffffff8 ;  /* 0xfffffff801017836 */ /* 0x002fe20000000000 */
[----:B------:R-:W-:Y:S02]  /*0040*/  PRMT R51, RZ, 0x7610, R51 ;  /* 0x00007610ff337816 */ /* 0x000fe40000000033 */
[----:B------:R-:W-:Y:S01]  /*0050*/  ELECT P3, URZ, PT ;  /* 0x0000000000ff782f */ /* 0x000fe20003860000 */
[----:B---3--:R-:W-:-:S04]  /*0060*/  UISETP.NE.U32.AND UP0, UPT, UR8, URZ, UPT ;  /* 0x000000ff0800728c */ /* 0x008fc8000bf05070 */
[----:B------:R-:W-:Y:S01]  /*0070*/  UISETP.NE.AND.EX UP0, UPT, UR9, URZ, UPT, UP0 ;  /* 0x000000ff0900728c */ /* 0x000fe2000bf05300 */
[----:B--2---:R-:W-:-:S05]  /*0080*/  SHF.R.U32.HI R52, RZ, 0x5, R50 ;  /* 0x00000005ff347819 */ /* 0x004fca0000011632 */
[----:B------:R-:W1:Y:S02]  /*0090*/  SHFL.IDX PT, R0, R52, RZ, 0x1f ;  /* 0x00001fff34007589 */ /* 0x000e6400000e0000 */
[----:B-1----:R-:W-:Y:S01]  /*00a0*/  R2UR UR18, R0 ;  /* 0x00000000001272ca */ /* 0x002fe200000e0000 */
[----:B------:R-:W-:-:S14]  /*00b0*/  BRA.U UP0, `(.L_x_0) ;  /* 0x0000000100307547 */ /* 0x000fdc000b800000 */
[----:B------:R-:W1:Y:S02]  /*00c0*/  LDCU.64 UR4, c[0x0][0x988] ;  /* 0x00013100ff0477ac */ /* 0x000e640008000a00 */
[----:B-1----:R-:W-:-:S04]  /*00d0*/  UISETP.NE.U32.AND UP0, UPT, UR4, URZ, UPT ;  /* 0x000000ff0400728c */ /* 0x002fc8000bf05070 */
[----:B------:R-:W-:-:S09]  /*00e0*/  UISETP.NE.AND.EX UP0, UPT, UR5, URZ, UPT, UP0 ;  /* 0x000000ff0500728c */ /* 0x000fd2000bf05300 */
[----:B------:R-:W-:Y:S05]  /*00f0*/  BRA.U !UP0, `(.L_x_1) ;  /* 0x0000000108147547 */ /* 0x000fea000b800000 */
[----:B------:R-:W1:Y:S01]  /*0100*/  LDC.64 R2, c[0x0][0x988] ;  /* 0x00026200ff027b82 */ /* 0x000e620000000a00 */
[----:B------:R-:W1:Y:S02]  /*0110*/  LDCU.64 UR4, c[0x0][0x358] ;  /* 0x00006b00ff0477ac */ /* 0x000e640008000a00 */
[----:B-1----:R1:W5:Y:S01]  /*0120*/  LDG.E R27, desc[UR4][R2.64] ;  /* 0x00000004021b7981 */ /* 0x002362000c1e1900 */
[----:B------:R-:W-:Y:S01]  /*0130*/  HFMA2 R51, -RZ, RZ, 0, 5.9604644775390625e-08 ;  /* 0x00000001ff337431 */ /* 0x000fe200000001ff */
[----:B------:R-:W-:Y:S05]  /*0140*/  BRA `(.L_x_0) ;  /* 0x00000000000c7947 */ /* 0x000fea0003800000 */
.L_x_1:
[----:B------:R-:W1:Y:S01]  /*0150*/  LDCU UR4, c[0x0][0x980] ;  /* 0x00013000ff0477ac */ /* 0x000e620008000800 */
[----:B------:R-:W-:Y:S01]  /*0160*/  HFMA2 R51, -RZ, RZ, 0, 5.9604644775390625e-08 ;  /* 0x00000001ff337431 */ /* 0x000fe200000001ff */
[----:B-1----:R-:W-:-:S07]  /*0170*/  MOV R27, UR4 ;  /* 0x00000004001b7c02 */ /* 0x002fce0008000f00 */
.L_x_0:
[----:B------:R-:W2:Y:S02]  /*0180*/  LDCU.64 UR4, c[0x0][0x9b0] ;  /* 0x00013600ff0477ac */ /* 0x000ea40008000a00 */
[----:B--2---:R-:W-:-:S04]  /*0190*/  UISETP.NE.U32.AND UP0, UPT, UR4, URZ, UPT ;  /* 0x000000ff0400728c */ /* 0x004fc8000bf05070 */
[----:B------:R-:W-:-:S09]  /*01a0*/  UISETP.NE.AND.EX UP0, UPT, UR5, URZ, UPT, UP0 ;  /* 0x000000ff0500728c */ /* 0x000fd2000bf05300 */
[----:B------:R-:W-:Y:S05]  /*01b0*/  BRA.U UP0, `(.L_x_2) ;  /* 0x0000000100287547 */ /* 0x000fea000b800000 */
[----:B------:R-:W2:Y:S02]  /*01c0*/  LDCU.64 UR4, c[0x0][0x9a8] ;  /* 0x00013500ff0477ac */ /* 0x000ea40008000a00 */
[----:B--2---:R-:W-:-:S04]  /*01d0*/  UISETP.NE.U32.AND UP0, UPT, UR4, URZ, UPT ;  /* 0x000000ff0400728c */ /* 0x004fc8000bf05070 */
[----:B------:R-:W-:-:S09]  /*01e0*/  UISETP.NE.AND.EX UP0, UPT, UR5, URZ, UPT, UP0 ;  /* 0x000000ff0500728c */ /* 0x000fd2000bf05300 */
[----:B------:R-:W-:Y:S05]  /*01f0*/  BRA.U !UP0, `(.L_x_3) ;  /* 0x0000000108107547 */ /* 0x000fea000b800000 */
[----:B------:R-:W2:Y:S01]  /*0200*/  LDC.64 R24, c[0x0][0x9a8] ;  /* 0x00026a00ff187b82 */ /* 0x000ea20000000a00 */
[----:B------:R-:W2:Y:S02]  /*0210*/  LDCU.64 UR4, c[0x0][0x358] ;  /* 0x00006b00ff0477ac */ /* 0x000ea40008000a00 */
[----:B--2---:R2:W5:Y:S01]  /*0220*/  LDG.E R24, desc[UR4][R24.64] ;  /* 0x0000000418187981 */ /* 0x004562000c1e1900 */
[----:B------:R-:W-:Y:S05]  /*0230*/  BRA `(.L_x_2) ;  /* 0x0000000000087947 */ /* 0x000fea0003800000 */
.L_x_3:
[----:B------:R-:W2:Y:S02]  /*0240*/  LDCU UR4, c[0x0][0x9a0] ;  /* 0x00013400ff0477ac */ /* 0x000ea40008000800 */
[----:B--2---:R-:W-:Y:S02]  /*0250*/  MOV R24, UR4 ;  /* 0x0000000400187c02 */ /* 0x004fe40008000f00 */
.L_x_2:
[----:B------:R-:W-:Y:S01]  /*0260*/  IMAD.U32 R0, RZ, RZ, UR18 ;  /* 0x00000012ff007e24 */ /* 0x000fe2000f8e00ff */
[----:B------:R-:W-:Y:S04]  /*0270*/  BSSY.RECONVERGENT B0, `(.L_x_4) ;  /* 0x000000c000007945 */ /* 0x000fe80003800200 */
[C---:B------:R-:W-:Y:S02]  /*0280*/  ISETP.NE.OR P1, PT, R0.reuse, 0x1, !P3 ;  /* 0x000000010000780c */ /* 0x040fe40005f25670 */
[----:B------:R-:W-:-:S11]  /*0290*/  ISETP.NE.OR P0, PT, R0, 0x3, !P3 ;  /* 0x000000030000780c */ /* 0x000fd60005f05670 */
[----:B------:R-:W-:Y:S05]  /*02a0*/  @P1 BRA `(.L_x_5) ;  /* 0x0000000000201947 */ /* 0x000fea0003800000 */
[----:B------:R-:W3:Y:S02]  /*02b0*/  LDCU.64 UR4, c[0x0][0x348] ;  /* 0x00006900ff0477ac */ /* 0x000ee40008000a00 */
[----:B---3--:R-:W-:Y:S02]  /*02c0*/  UIADD3 UR6, UP1, UPT, UR4, 0x80, URZ ;  /* 0x0000008004067890 */ /* 0x008fe4000ff3e0ff */
[----:B------:R-:W-:Y:S02]  /*02d0*/  UIADD3 UR4, UP0, UPT, UR4, 0x200, URZ ;  /* 0x0000020004047890 */ /* 0x000fe4000ff1e0ff */
[----:B------:R-:W-:Y:S02]  /*02e0*/  UIADD3.X UR7, UPT, UPT, URZ, UR5, URZ, UP1, !UPT ;  /* 0x00000005ff077290 */ /* 0x000fe40008ffe4ff */
[----:B------:R-:W-:-:S07]  /*02f0*/  UIADD3.X UR5, UPT, UPT, URZ, UR5, URZ, UP0, !UPT ;  /* 0x00000005ff057290 */ /* 0x000fce00087fe4ff */
[----:B------:R3:W-:Y:S02]  /*0300*/  UTMACCTL.PF [UR6] ;  /* 0x00000000060079b9 */ /* 0x0007e40008040000 */
[----:B------:R3:W-:Y:S02]  /*0310*/  UTMACCTL.PF [UR4] ;  /* 0x00000000040079b9 */ /* 0x0007e40008040000 */
[----:B---3--:R-:W-:Y:S01]  /*0320*/  NOP ;  /* 0x0000000000007918 */ /* 0x008fe20000000000 */
.L_x_5:
[----:B------:R-:W-:Y:S05]  /*0330*/  BSYNC.RECONVERGENT B0 ;  /* 0x0000000000007941 */ /* 0x000fea0003800200 */
.L_x_4:
[----:B------:R-:W-:Y:S04]  /*0340*/  BSSY.RECONVERGENT B0, `(.L_x_6) ;  /* 0x000000a000007945 */ /* 0x000fe80003800200 */
        /* <DEDUP_REMOVED lines=9> */
.L_x_7:
[----:B------:R-:W-:Y:S05]  /*03e0*/  BSYNC.RECONVERGENT B0 ;  /* 0x0000000000007941 */ /* 0x000fea0003800200 */
.L_x_6:
[----:B------:R-:W3:Y:S01]  /*03f0*/  LDCU.64 UR4, c[0x0][0x988] ;  /* 0x00013100ff0477ac */ /* 0x000ee20008000a00 */
[----:B------:R-:W-:Y:S02]  /*0400*/  UISETP.EQ.U32.AND UP2, UPT, UR8, URZ, UPT ;  /* 0x000000ff0800728c */ /* 0x000fe4000bf42070 */
[----:B------:R-:W-:Y:S02]  /*0410*/  UPLOP3.LUT UP3, UPT, UPT, UPT, UPT, 0x80, 0x8 ;  /* 0x000000000008789c */ /* 0x000fe40003f6f070 */
[----:B---3--:R-:W-:-:S04]  /*0420*/  UISETP.NE.U32.AND UP0, UPT, UR4, URZ, UPT ;  /* 0x000000ff0400728c */ /* 0x008fc8000bf05070 */
[----:B------:R-:W-:-:S04]  /*0430*/  UISETP.NE.AND.EX UP1, UPT, UR5, URZ, UPT, UP0 ;  /* 0x000000ff0500728c */ /* 0x000fc8000bf25300 */
[----:B------:R-:W-:-:S04]  /*0440*/  UISETP.EQ.OR.EX UP4, UPT, UR9, URZ, !UP1, UP2 ;  /* 0x000000ff0900728c */ /* 0x000fc8000cf82720 */
[----:B------:R-:W-:-:S06]  /*0450*/  UP2UR UR4, UPR, URZ, 0x10 ;  /* 0x00000010ff047883 */ /* 0x000fcc0008000000 */
[----:B------:R-:W-:Y:S01]  /*0460*/  MOV R59, UR4 ;  /* 0x00000004003b7c02 */ /* 0x000fe20008000f00 */
[----:B------:R-:W-:Y:S06]  /*0470*/  BRA.U !UP4, `(.L_x_8) ;  /* 0x000000010c207547 */ /* 0x000fec000b800000 */
[----:B------:R-:W-:Y:S01]  /*0480*/  UISETP.NE.U32.AND UP2, UPT, UR8, URZ, UPT ;  /* 0x000000ff0800728c */ /* 0x000fe2000bf45070 */
[----:B-----5:R-:W-:Y:S01]  /*0490*/  FSETP.NEU.AND P0, PT, R27, RZ, PT ;  /* 0x000000ff1b00720b */ /* 0x020fe20003f0d000 */
[----:B------:R-:W-:Y:S02]  /*04a0*/  USEL UR4, URZ, 0xffffffff, UP1 ;  /* 0xffffffffff047887 */ /* 0x000fe40008800000 */
[----:B------:R-:W-:-:S10]  /*04b0*/  UISETP.NE.AND.EX UP2, UPT, UR9, URZ, UPT, UP2 ;  /* 0x000000ff0900728c */ /* 0x000fd4000bf45320 */
[----:B------:R-:W-:Y:S01]  /*04c0*/  VOTEU.ANY UP0, P0 ;  /* 0x0000000000ff7886 */ /* 0x000fe20000000100 */
[----:B------:R-:W-:-:S04]  /*04d0*/  @!UP2 USEL UR4, URZ, 0xffffffff, UP0 ;  /* 0xffffffffff04a887 */ /* 0x000fc80008000000 */
[----:B------:R-:W-:-:S04]  /*04e0*/  ULOP3.LUT UR4, UR4, 0x1, URZ, 0xc0, !UPT ;  /* 0x0000000104047892 */ /* 0x000fc8000f8ec0ff */
[----:B------:R-:W-:-:S11]  /*04f0*/  UISETP.NE.U32.AND UP3, UPT, UR4, 0x1, UPT ;  /* 0x000000010400788c */ /* 0x000fd6000bf65070 */
.L_x_8:
[----:B-1----:R-:W1:Y:S02]  /*0500*/  SHFL.IDX PT, R2, R52, RZ, 0x1f ;  /* 0x00001fff34027589 */ /* 0x002e6400000e0000 */
[----:B-1----:R-:W-:-:S13]  /*0510*/  ISETP.NE.AND P0, PT, R2, RZ, PT ;  /* 0x000000ff0200720c */ /* 0x002fda0003f05270 */
[----:B------:R-:W-:Y:S05]  /*0520*/  @P0 BRA `(.L_x_9) ;  /* 0x0000000000cc0947 */ /* 0x000fea0003800000 */
[----:B------:R-:W-:Y:S01]  /*0530*/  ELECT P0, URZ, PT ;  /* 0x0000000000ff782f */ /* 0x000fe20003800000 */
[----:B------:R-:W-:-:S12]  /*0540*/  BSSY.RECONVERGENT B0, `(.L_x_9) ;  /* 0x0000031000007945 */ /* 0x000fd80003800200 */
[----:B------:R-:W-:Y:S05]  /*0550*/  @!P0 BRA `(.L_x_10) ;  /* 0x0000000000bc8947 */ /* 0x000fea0003800000 */
[----:B------:R-:W1:Y:S01]  /*0560*/  S2UR UR4, SR_CgaCtaId ;  /* 0x00000000000479c3 */ /* 0x000e620000008800 */
[----:B------:R-:W-:Y:S01]  /*0570*/  UMOV UR5, 0x400 ;  /* 0x0000040000057882 */ /* 0x000fe20000000000 */
[----:B------:R-:W-:Y:S01]  /*0580*/  UMOV UR8, 0x1 ;  /* 0x0000000100087882 */ /* 0x000fe20000000000 */
[----:B------:R-:W-:Y:S01]  /*0590*/  UMOV UR6, 0x2 ;  /* 0x0000000200067882 */ /* 0x000fe20000000000 */
[----:B------:R-:W-:-:S04]  /*05a0*/  UIADD3 UR8, UPT, UPT, -UR8, 0x100000, URZ ;  /* 0x0010000008087890 */ /* 0x000fc8000fffe1ff */
[----:B------:R-:W-:Y:S02]  /*05b0*/  USHF.L.U32 UR9, UR8, 0xb, URZ ;  /* 0x0000000b08097899 */ /* 0x000fe400080006ff */
[----:B------:R-:W-:Y:S02]  /*05c0*/  USHF.L.U32 UR8, UR8, 0x1, URZ ;  /* 0x0000000108087899 */ /* 0x000fe400080006ff */
[----:B------:R-:W-:-:S04]  /*05d0*/  UIADD3 UR6, UPT, UPT, -UR6, 0x100000, URZ ;  /* 0x0010000006067890 */ /* 0x000fc8000fffe1ff */
[----:B------:R-:W-:Y:S02]  /*05e0*/  USHF.L.U32 UR7, UR6, 0xb, URZ ;  /* 0x0000000b06077899 */ /* 0x000fe400080006ff */
[----:B------:R-:W-:Y:S02]  /*05f0*/  USHF.L.U32 UR6, UR6, 0x1, URZ ;  /* 0x0000000106067899 */ /* 0x000fe400080006ff */
[----:B-1----:R-:W-:Y:S01]  /*0600*/  ULEA UR4, UR4, UR5, 0x18 ;  /* 0x0000000504047291 */ /* 0x002fe2000f8ec0ff */
[----:B------:R-:W1:Y:S11]  /*0610*/  FENCE.VIEW.ASYNC.S ;  /* 0x00000000000073c6 */ /* 0x000e760000000000 */
[----:B-1----:R1:W3:Y:S01]  /*0620*/  SYNCS.EXCH.64 URZ, [UR4], UR8 ;  /* 0x0000000804ff75b2 */ /* 0x0022e20008000100 */
[----:B------:R1:W4:Y:S01]  /*0630*/  SYNCS.EXCH.64 URZ, [UR4+0x88], UR6 ;  /* 0x0000880604ff75b2 */ /* 0x0003220008000100 */
[----:B------:R1:W1:Y:S01]  /*0640*/  SYNCS.EXCH.64 URZ, [UR4+0x8], UR8 ;  /* 0x0000080804ff75b2 */ /* 0x0002620008000100 */
        /* <DEDUP_REMOVED lines=31> */
[----:B---34-:R-:W-:Y:S01]  /*0840*/  NOP ;  /* 0x0000000000007918 */ /* 0x018fe20000000000 */
.L_x_10:
[----:B-1----:R-:W-:Y:S05]  /*0850*/  BSYNC.RECONVERGENT B0 ;  /* 0x0000000000007941 */ /* 0x002fea0003800200 */
.L_x_9:
[----:B------:R-:W1:Y:S01]  /*0860*/  SHFL.IDX PT, R2, R52, RZ, 0x1f ;  /* 0x00001fff34027589 */ /* 0x000e6200000e0000 */
[----:B------:R-:W-:Y:S01]  /*0870*/  NOP ;  /* 0x0000000000007918 */ /* 0x000fe20000000000 */
[----:B-1----:R-:W-:-:S13]  /*0880*/  ISETP.NE.AND P0, PT, R2, 0x1, PT ;  /* 0x000000010200780c */ /* 0x002fda0003f05270 */
[----:B------:R-:W-:Y:S05]  /*0890*/  @P0 BRA `(.L_x_11) ;  /* 0x0000000000580947 */ /* 0x000fea0003800000 */
        /* <DEDUP_REMOVED lines=9> */
[----:B------:R-:W-:Y:S01]  /*0930*/  USHF.L.U32 UR6, UR6, 0x1, URZ ;  /* 0x0000000106067899 */ /* 0x000fe200080006ff */
[----:B------:R-:W-:Y:S01]  /*0940*/  ELECT P0, URZ, PT ;  /* 0x0000000000ff782f */ /* 0x000fe20003800000 */
[----:B-1----:R-:W-:Y:S01]  /*0950*/  ULEA UR4, UR4, UR5, 0x18 ;  /* 0x0000000504047291 */ /* 0x002fe2000f8ec0ff */
[----:B------:R-:W1:Y:S11]  /*0960*/  FENCE.VIEW.ASYNC.S ;  /* 0x00000000000073c6 */ /* 0x000e760000000000 */
[----:B-1----:R1:W3:Y:S01]  /*0970*/  SYNCS.EXCH.64 URZ, [UR4+0x110], UR8 ;  /* 0x0001100804ff75b2 */ /* 0x0022e20008000100 */
[----:B------:R1:W4:Y:S01]  /*0980*/  SYNCS.EXCH.64 URZ, [UR4+0x130], UR6 ;  /* 0x0001300604ff75b2 */ /* 0x0003220008000100 */
[----:B------:R1:W1:Y:S01]  /*0990*/  SYNCS.EXCH.64 URZ, [UR4+0x118], UR8 ;  /* 0x0001180804ff75b2 */ /* 0x0002620008000100 */
[----:B------:R1:W1:Y:S01]  /*09a0*/  SYNCS.EXCH.64 URZ, [UR4+0x138], UR6 ;  /* 0x0001380604ff75b2 */ /* 0x0002620008000100 */
[----:B------:R1:W1:Y:S01]  /*09b0*/  SYNCS.EXCH.64 URZ, [UR4+0x120], UR8 ;  /* 0x0001200804ff75b2 */ /* 0x0002620008000100 */
[----:B------:R1:W1:Y:S01]  /*09c0*/  SYNCS.EXCH.64 URZ, [UR4+0x140], UR6 ;  /* 0x0001400604ff75b2 */ /* 0x0002620008000100 */
[----:B------:R1:W1:Y:S01]  /*09d0*/  SYNCS.EXCH.64 URZ, [UR4+0x128], UR8 ;  /* 0x0001280804ff75b2 */ /* 0x0002620008000100 */
[----:B------:R1:W1:Y:S01]  /*09e0*/  SYNCS.EXCH.64 URZ, [UR4+0x148], UR6 ;  /* 0x0001480604ff75b2 */ /* 0x0002620008000100 */
[----:B------:R-:W-:Y:S01]  /*09f0*/  NOP ;  /* 0x0000000000007918 */ /* 0x000fe20000000000 */
.L_x_11:
[----:B------:R-:W2:Y:S01]  /*0a00*/  SHFL.IDX PT, R2, R52, RZ, 0x1f ;  /* 0x00001fff34027589 */ /* 0x000ea200000e0000 */
[----:B------:R-:W-:Y:S01]  /*0a10*/  NOP ;  /* 0x0000000000007918 */ /* 0x000fe20000000000 */
[----:B--2---:R-:W-:-:S13]  /*0a20*/  ISETP.NE.AND P0, PT, R2, 0x3, PT ;  /* 0x000000030200780c */ /* 0x004fda0003f05270 */
[----:B------:R-:W-:Y:S05]  /*0a30*/  @P0 BRA `(.L_x_12) ;  /* 0x0000000000300947 */ /* 0x000fea0003800000 */
[----:B-1----:R-:W1:Y:S01]  /*0a40*/  S2UR UR4, SR_CgaCtaId ;  /* 0x00000000000479c3 */ /* 0x002e620000008800 */
[----:B------:R-:W-:Y:S01]  /*0a50*/  UMOV UR6, 0x400 ;  /* 0x0000040000067882 */ /* 0x000fe20000000000 */
[----:B------:R-:W-:Y:S01]  /*0a60*/  UMOV UR5, 0x20 ;  /* 0x0000002000057882 */ /* 0x000fe20000000000 */
[----:B------:R-:W-:Y:S01]  /*0a70*/  ELECT P0, URZ, PT ;  /* 0x0000000000ff782f */ /* 0x000fe20003800000 */
[----:B-1----:R-:W-:Y:S02]  /*0a80*/  ULEA UR6, UR4, UR6, 0x18 ;  /* 0x0000000604067291 */ /* 0x002fe4000f8ec0ff */
[----:B------:R-:W-:-:S04]  /*0a90*/  UIADD3 UR4, UPT, UPT, -UR5, 0x100000, URZ ;  /* 0x0010000005047890 */ /* 0x000fc8000fffe1ff */
[----:B------:R-:W-:Y:S02]  /*0aa0*/  USHF.L.U32 UR5, UR4, 0xb, URZ ;  /* 0x0000000b04057899 */ /* 0x000fe400080006ff */
[----:B------:R-:W-:Y:S01]  /*0ab0*/  USHF.L.U32 UR4, UR4, 0x1, URZ ;  /* 0x0000000104047899 */ /* 0x000fe200080006ff */
[----:B------:R-:W1:Y:S11]  /*0ac0*/  FENCE.VIEW.ASYNC.S ;  /* 0x00000000000073c6 */ /* 0x000e760000000000 */
[----:B-1----:R2:W1:Y:S01]  /*0ad0*/  SYNCS.EXCH.64 URZ, [UR6+0x150], UR4 ;  /* 0x0001500406ff75b2 */ /* 0x0024620008000100 */
[----:B------:R2:W1:Y:S02]  /*0ae0*/  SYNCS.EXCH.64 URZ, [UR6+0x158], UR4 ;  /* 0x0001580406ff75b2 */ /* 0x0004640008000100 */
[----:B--2---:R-:W-:Y:S01]  /*0af0*/  NOP ;  /* 0x0000000000007918 */ /* 0x004fe20000000000 */
.L_x_12:
[----:B------:R-:W2:Y:S01]  /*0b00*/  SHFL.IDX PT, R2, R52, RZ, 0x1f ;  /* 0x00001fff34027589 */ /* 0x000ea200000e0000 */
[----:B------:R-:W-:Y:S01]  /*0b10*/  NOP ;  /* 0x0000000000007918 */ /* 0x000fe20000000000 */
[----:B--2---:R-:W-:-:S13]  /*0b20*/  ISETP.NE.AND P0, PT, R2, 0x4, PT ;  /* 0x000000040200780c */ /* 0x004fda0003f05270 */
[----:B------:R-:W-:Y:S05]  /*0b30*/  @P0 BRA `(.L_x_13) ;  /* 0x0000000000440947 */ /* 0x000fea0003800000 */
[----:B-1----:R-:W1:Y:S01]  /*0b40*/  S2UR UR6, SR_CgaCtaId ;  /* 0x00000000000679c3 */ /* 0x002e620000008800 */
[----:B------:R-:W-:Y:S01]  /*0b50*/  UMOV UR4, 0x1e0 ;  /* 0x000001e000047882 */ /* 0x000fe20000000000 */
[----:B------:R-:W-:Y:S01]  /*0b60*/  UMOV UR5, 0x400 ;  /* 0x0000040000057882 */ /* 0x000fe20000000000 */
[----:B------:R-:W-:Y:S01]  /*0b70*/  USEL UR4, UR4, 0x1a0, UP3 ;  /* 0x000001a004047887 */ /* 0x000fe20009800000 */
[----:B------:R-:W-:Y:S01]  /*0b80*/  UMOV UR8, 0x1 ;  /* 0x0000000100087882 */ /* 0x000fe20000000000 */
[----:B------:R-:W-:Y:S01]  /*0b90*/  ELECT P0, URZ, PT ;  /* 0x0000000000ff782f */ /* 0x000fe20003800000 */
[----:B------:R-:W-:-:S04]  /*0ba0*/  UIADD3 UR8, UPT, UPT, -UR8, 0x100000, URZ ;  /* 0x0010000008087890 */ /* 0x000fc8000fffe1ff */
[----:B------:R-:W-:Y:S02]  /*0bb0*/  USHF.L.U32 UR9, UR8, 0xb, URZ ;  /* 0x0000000b08097899 */ /* 0x000fe400080006ff */
[----:B------:R-:W-:Y:S02]  /*0bc0*/  USHF.L.U32 UR8, UR8, 0x1, URZ ;  /* 0x0000000108087899 */ /* 0x000fe400080006ff */
[----:B-1----:R-:W-:Y:S02]  /*0bd0*/  ULEA UR6, UR6, UR5, 0x18 ;  /* 0x0000000506067291 */ /* 0x002fe4000f8ec0ff */
[----:B------:R-:W-:-:S04]  /*0be0*/  UIADD3 UR4, UPT, UPT, -UR4, 0x100000, URZ ;  /* 0x0010000004047890 */ /* 0x000fc8000fffe1ff */
[----:B------:R-:W-:Y:S02]  /*0bf0*/  USHF.L.U32 UR5, UR4, 0xb, URZ ;  /* 0x0000000b04057899 */ /* 0x000fe400080006ff */
[----:B------:R-:W-:Y:S01]  /*0c00*/  USHF.L.U32 UR4, UR4, 0x1, URZ ;  /* 0x0000000104047899 */ /* 0x000fe200080006ff */
[----:B------:R-:W1:Y:S03]  /*0c10*/  FENCE.VIEW.ASYNC.S ;  /* 0x00000000000073c6 */ /* 0x000e660000000000 */
[----:B-1----:R2:W1:Y:S08]  /*0c20*/  SYNCS.EXCH.64 URZ, [UR6+0x160], UR8 ;  /* 0x0001600806ff75b2 */ /* 0x0024700008000100 */
[----:B------:R2:W1:Y:S02]  /*0c30*/  SYNCS.EXCH.64 URZ, [UR6+0x168], UR4 ;  /* 0x0001680406ff75b2 */ /* 0x0004640008000100 */
[----:B--2---:R-:W-:Y:S01]  /*0c40*/  NOP ;  /* 0x0000000000007918 */ /* 0x004fe20000000000 */
.L_x_13:
[----:B------:R-:W2:Y:S01]  /*0c50*/  SHFL.IDX PT, R2, R52, RZ, 0x1f ;  /* 0x00001fff34027589 */ /* 0x000ea200000e0000 */
[----:B------:R-:W-:Y:S01]  /*0c60*/  NOP ;  /* 0x0000000000007918 */ /* 0x000fe20000000000 */
[----:B--2---:R-:W-:-:S13]  /*0c70*/  ISETP.NE.AND P0, PT, R2, 0x5, PT ;  /* 0x000000050200780c */ /* 0x004fda0003f05270 */
[----:B------:R-:W-:Y:S05]  /*0c80*/  @P0 BRA `(.L_x_14) ;  /* 0x0000000000480947 */ /* 0x000fea0003800000 */
[----:B------:R-:W2:Y:S01]  /*0c90*/  S2UR UR5, SR_CgaCtaId ;  /* 0x00000000000579c3 */ /* 0x000ea20000008800 */
[----:B-1----:R-:W-:Y:S01]  /*0ca0*/  UMOV UR4, 0x400 ;  /* 0x0000040000047882 */ /* 0x002fe20000000000 */
        /* <DEDUP_REMOVED lines=9> */
[----:B--2---:R-:W-:Y:S01]  /*0d40*/  ULEA UR4, UR5, UR4, 0x18 ;  /* 0x0000000405047291 */ /* 0x004fe2000f8ec0ff */
[----:B------:R-:W1:Y:S11]  /*0d50*/  FENCE.VIEW.ASYNC.S ;  /* 0x00000000000073c6 */ /* 0x000e760000000000 */
[----:B-1----:R2:W1:Y:S01]  /*0d60*/  SYNCS.EXCH.64 URZ, [UR4+0x170], UR8 ;  /* 0x0001700804ff75b2 */ /* 0x0024620008000100 */
[----:B------:R2:W1:Y:S01]  /*0d70*/  SYNCS.EXCH.64 URZ, [UR4+0x180], UR6 ;  /* 0x0001800604ff75b2 */ /* 0x0004620008000100 */
[----:B------:R2:W1:Y:S01]  /*0d80*/  SYNCS.EXCH.64 URZ, [UR4+0x178], UR8 ;  /* 0x0001780804ff75b2 */ /* 0x0004620008000100 */
[----:B------:R2:W1:Y:S02]  /*0d90*/  SYNCS.EXCH.64 URZ, [UR4+0x188], UR6 ;  /* 0x0001880604ff75b2 */ /* 0x0004640008000100 */
[----:B--2---:R-:W-:Y:S01]  /*0da0*/  NOP ;  /* 0x0000000000007918 */ /* 0x004fe20000000000 */
.L_x_14:
[----:B-1----:R-:W1:Y:S01]  /*0db0*/  LDCU UR4, c[0x0][0x36c] ;  /* 0x00006d80ff0477ac */ /* 0x002e620008000800 */
[----:B------:R-:W-:Y:S01]  /*0dc0*/  ISETP.NE.OR P3, PT, R0, 0x2, !P3 ;  /* 0x000000020000780c */ /* 0x000fe20005f65670 */
[----:B------:R-:W-:Y:S01]  /*0dd0*/  NOP ;  /* 0x0000000000007918 */ /* 0x000fe20000000000 */
[----:B------:R-:W-:Y:S01]  /*0de0*/  LOP3.LUT R0, R50, 0x1f, RZ, 0xc0, !PT ;  /* 0x0000001f32007812 */ /* 0x000fe200078ec0ff */
[----:B------:R-:W-:Y:S02]  /*0df0*/  UISETP.NE.AND UP5, UPT, UR18, 0x2, UPT ;  /* 0x000000021200788c */ /* 0x000fe4000bfa5270 */
[----:B------:R-:W-:Y:S02]  /*0e00*/  UISETP.NE.AND UP4, UPT, UR18, URZ, UPT ;  /* 0x000000ff1200728c */ /* 0x000fe4000bf85270 */
[----:B-1----:R-:W-:-:S09]  /*0e10*/  UISETP.EQ.U32.AND UP6, UPT, UR4, 0x1, UPT ;  /* 0x000000010400788c */ /* 0x002fd2000bfc2070 */
[----:B------:R-:W-:Y:S05]  /*0e20*/  BRA.U !UP6, `(.L_x_15) ;  /* 0x000000010e087547 */ /* 0x000fea000b800000 */
[----:B---34-:R-:W-:Y:S01]  /*0e30*/  UCGABAR_ARV ;  /* 0x00000000000079c7 */ /* 0x018fe20008000000 */
[----:B------:R-:W-:Y:S05]  /*0e40*/  BRA `(.L_x_16) ;  /* 0x0000000000047947 */ /* 0x000fea0003800000 */
.L_x_15:
[----:B---34-:R-:W-:Y:S01]  /*0e50*/  NOP ;  /* 0x0000000000007918 */ /* 0x018fe20000000000 */
.L_x_16:
[----:B------:R-:W1:Y:S01]  /*0e60*/  S2R R4, SR_CTAID.Y ;  /* 0x0000000000047919 */ /* 0x000e620000002600 */
[----:B------:R-:W2:Y:S01]  /*0e70*/  S2UR UR51, SR_CTAID.X ;  /* 0x00000000003379c3 */ /* 0x000ea20000002500 */
[----:B------:R-:W-:-:S05]  /*0e80*/  CS2R.32 R45, SR_CgaSize ;  /* 0x00000000002d7805 */ /* 0x000fca0000008a00 */
[----:B------:R-:W-:-:S05]  /*0e90*/  IMAD R45, R45, -0xa0, RZ ;  /* 0xffffff602d2d7824 */ /* 0x000fca00078e02ff */
[----:B------:R-:W-:-:S14]  /*0ea0*/  R2UR UR5, R45 ;  /* 0x000000002d0572ca */ /* 0x000fdc00000e0000 */
[----:B------:R-:W3:Y:S01]  /*0eb0*/  LDCU UR5, c[0x0][UR5+0x2b0] ;  /* 0x00005600050577ac */ /* 0x000ee20008000800 */
[----:B------:R-:W-:-:S05]  /*0ec0*/  CS2R.32 R45, SR_CgaSize ;  /* 0x00000000002d7805 */ /* 0x000fca0000008a00 */
[----:B------:R-:W-:-:S05]  /*0ed0*/  IMAD R45, R45, -0xa0, RZ ;  /* 0xffffff602d2d7824 */ /* 0x000fca00078e02ff */
[----:B------:R-:W-:-:S14]  /*0ee0*/  R2UR UR4, R45 ;  /* 0x000000002d0472ca */ /* 0x000fdc00000e0000 */
[----:B------:R-:W4:Y:S01]  /*0ef0*/  LDCU UR4, c[0x0][UR4+0x2b4] ;  /* 0x00005680040477ac */ /* 0x000f220008000800 */
[----:B------:R-:W-:-:S05]  /*0f00*/  CS2R.32 R2, SR_CgaSize ;  /* 0x0000000000027805 */ /* 0x000fca0000008a00 */
[----:B------:R-:W-:-:S06]  /*0f10*/  IMAD R2, R2, -0xa0, RZ ;  /* 0xffffff6002027824 */ /* 0x000fcc00078e02ff */
[----:B------:R-:W4:Y:S01]  /*0f20*/  LDC R2, c[0x0][R2+0x2a0] ;  /* 0x0000a80002027b82 */ /* 0x000f220000000800 */
[----:B------:R-:W1:Y:S01]  /*0f30*/  LDCU UR19, c[0x0][0xc24] ;  /* 0x00018480ff1377ac */ /* 0x000e620008000800 */
[----:B------:R-:W1:Y:S06]  /*0f40*/  LDCU UR39, c[0x0][0xc24] ;  /* 0x00018480ff2777ac */ /* 0x000e6c0008000800 */
[----:B------:R-:W4:Y:S01]  /*0f50*/  S2UR UR6, SR_CgaCtaId ;  /* 0x00000000000679c3 */ /* 0x000f220000008800 */
[----:B------:R-:W4:Y:S01]  /*0f60*/  LDCU UR22, c[0x0][0xc30] ;  /* 0x00018600ff1677ac */ /* 0x000f220008000800 */
[----:B--2---:R-:W-:-:S02]  /*0f70*/  I2FP.F32.U32 R45, UR51 ;  /* 0x00000033002d7c45 */ /* 0x004fc40008201000 */
[----:B------:R-:W-:-:S05]  /*0f80*/  CS2R.32 R3, SR_CgaSize ;  /* 0x0000000000037805 */ /* 0x000fca0000008a00 */
[----:B------:R-:W-:-:S06]  /*0f90*/  IMAD R3, R3, -0xa0, RZ ;  /* 0xffffff6003037824 */ /* 0x000fcc00078e02ff */
[----:B------:R-:W2:Y:S01]  /*0fa0*/  LDC R3, c[0x0][R3+0x2a4] ;  /* 0x0000a90003037b82 */ /* 0x000ea20000000800 */
[----:B-1----:R-:W-:Y:S01]  /*0fb0*/  UISETP.GE.AND UP0, UPT, UR19, 0x1, UPT ;  /* 0x000000011300788c */ /* 0x002fe2000bf06270 */
[----:B---3--:R-:W-:Y:S01]  /*0fc0*/  FMUL R45, R45, UR5 ;  /* 0x000000052d2d7c20 */ /* 0x008fe20008400000 */
[----:B------:R-:W-:-:S05]  /*0fd0*/  I2FP.F32.U32 R44, R4 ;  /* 0x00000004002c7245 */ /* 0x000fca0000201000 */
[----:B------:R-:W1:Y:S01]  /*0fe0*/  S2UR UR54, SR_CTAID.Z ;  /* 0x00000000003679c3 */ /* 0x000e620000002700 */
[----:B------:R-:W3:Y:S01]  /*0ff0*/  F2I.U32.TRUNC.NTZ R45, R45 ;  /* 0x0000002d002d7305 */ /* 0x000ee2000020f000 */
[----:B----4-:R-:W-:Y:S01]  /*1000*/  FMUL R44, R44, UR4 ;  /* 0x000000042c2c7c20 */ /* 0x010fe20008400000 */
[----:B------:R-:W-:-:S05]  /*1010*/  USHF.L.U32 UR53, UR6, 0xa, URZ ;  /* 0x0000000a06357899 */ /* 0x000fca00080006ff */
[----:B------:R-:W4:Y:S01]  /*1020*/  S2UR UR24, SR_CTAID.Y ;  /* 0x00000000001879c3 */ /* 0x000f220000002600 */
[----:B------:R-:W-:Y:S01]  /*1030*/  USHF.L.U32 UR52, UR6, 0x4, URZ ;  /* 0x0000000406347899 */ /* 0x000fe200080006ff */
[----:B------:R-:W1:Y:S01]  /*1040*/  F2I.U32.TRUNC.NTZ R44, R44 ;  /* 0x0000002c002c7305 */ /* 0x000e62000020f000 */
[----:B------:R-:W-:Y:S02]  /*1050*/  ULOP3.LUT UR53, UR53, 0x400, URZ, 0xc0, !UPT ;  /* 0x0000040035357892 */ /* 0x000fe4000f8ec0ff */
[----:B------:R-:W-:Y:S01]  /*1060*/  ULOP3.LUT UR52, UR52, 0x10, URZ, 0xc0, !UPT ;  /* 0x0000001034347892 */ /* 0x000fe2000f8ec0ff */
[----:B---3--:R-:W-:-:S05]  /*1070*/  IADD3 R45, PT, PT, -R45, RZ, RZ ;  /* 0x000000ff2d2d7210 */ /* 0x008fca0007ffe1ff */
[----:B------:R-:W-:Y:S01]  /*1080*/  IMAD R45, R2, R45, UR51 ;  /* 0x00000033022d7e24 */ /* 0x000fe2000f8e022d */
[----:B------:R-:W-:Y:S02]  /*1090*/  PRMT R2, RZ, 0x7610, R2 ;  /* 0x00007610ff027816 */ /* 0x000fe40000000002 */
[----:B-1----:R-:W-:-:S05]  /*10a0*/  IADD3 R44, PT, PT, -R44, RZ, RZ ;  /* 0x000000ff2c2c7210 */ /* 0x002fca0007ffe1ff */
[----:B--2---:R-:W-:Y:S01]  /*10b0*/  IMAD R44, R3, R44, R4 ;  /* 0x0000002c032c7224 */ /* 0x004fe200078e0204 */
[----:B----4-:R-:W-:Y:S06]  /*10c0*/  BRA.U UP4, `(.L_x_17) ;  /* 0x0000000104207547 */ /* 0x010fec000b800000 */
[C---:B------:R-:W-:Y:S02]  /*10d0*/  ISETP.NE.AND P2, PT, R44.reuse, RZ, PT ;  /* 0x000000ff2c00720c */ /* 0x040fe40003f45270 */
[----:B------:R-:W-:Y:S02]  /*10e0*/  ISETP.NE.AND P0, PT, R44, RZ, PT ;  /* 0x000000ff2c00720c */ /* 0x000fe40003f05270 */
[C---:B------:R-:W-:Y:S02]  /*10f0*/  ISETP.NE.AND P1, PT, R45.reuse, 0x1, PT ;  /* 0x000000012d00780c */ /* 0x040fe40003f25270 */
[----:B------:R-:W-:Y:S02]  /*1100*/  SEL R2, RZ, 0x2, P2 ;  /* 0x00000002ff027807 */ /* 0x000fe40001000000 */
[----:B------:R-:W-:Y:S02]  /*1110*/  ISETP.EQ.OR P0, PT, R45, RZ, !P0 ;  /* 0x000000ff2d00720c */ /* 0x000fe40004702670 */
[----:B------:R-:W-:-:S02]  /*1120*/  SEL R2, R2, 0x2, P1 ;  /* 0x0000000202027807 */ /* 0x000fc40000800000 */
[----:B------:R-:W-:-:S05]  /*1130*/  SEL R3, RZ, 0x1, !P0 ;  /* 0x00000001ff037807 */ /* 0x000fca0004000000 */
[----:B------:R-:W-:Y:S02]  /*1140*/  IMAD.IADD R2, R3, 0x1, R2 ;  /* 0x0000000103027824 */ /* 0x000fe400078e0202 */
.L_x_17:
[----:B------:R-:W-:Y:S05]  /*1150*/  BRA.U !UP0, `(.L_x_18) ;  /* 0x0000000108d07547 */ /* 0x000fea000b800000 */
[----:B------:R-:W1:Y:S01]  /*1160*/  LDCU UR20, c[0x0][0xc0c] ;  /* 0x00018180ff1477ac */ /* 0x000e620008000800 */
[----:B------:R-:W2:Y:S01]  /*1170*/  LDCU.128 UR12, c[0x0][0xc10] ;  /* 0x00018200ff0c77ac */ /* 0x000ea20008000c00 */
[----:B------:R-:W3:Y:S01]  /*1180*/  LDCU UR6, c[0x0][0x370] ;  /* 0x00006e00ff0677ac */ /* 0x000ee20008000800 */
[----:B------:R-:W4:Y:S01]  /*1190*/  LDCU UR7, c[0x0][0x374] ;  /* 0x00006e80ff0777ac */ /* 0x000f220008000800 */
[----:B------:R-:W4:Y:S01]  /*11a0*/  LDCU UR21, c[0x0][0xc20] ;  /* 0x00018400ff1577ac */ /* 0x000f220008000800 */
[----:B-1----:R-:W-:Y:S02]  /*11b0*/  UISETP.NE.AND UP0, UPT, UR20, 0x1, UPT ;  /* 0x000000011400788c */ /* 0x002fe4000bf05270 */
[----:B--2---:R-:W-:Y:S01]  /*11c0*/  UIMAD.WIDE.U32 UR4, UR51, UR12, URZ ;  /* 0x0000000c330472a5 */ /* 0x004fe2000f8e00ff */
[----:B------:R-:W1:Y:S01]  /*11d0*/  LDCU.64 UR8, c[0x0][0xc28] ;  /* 0x00018500ff0877ac */ /* 0x000e620008000a00 */
[----:B---3--:R-:W-:Y:S02]  /*11e0*/  UIMAD.WIDE.U32 UR10, UR6, UR12, URZ ;  /* 0x0000000c060a72a5 */ /* 0x008fe4000f8e00ff */
[----:B------:R-:W-:-:S02]  /*11f0*/  USHF.R.U32.HI UR5, URZ, UR13, UR5 ;  /* 0x0000000dff057299 */ /* 0x000fc40008011605 */
[----:B------:R-:W-:Y:S02]  /*1200*/  UISETP.NE.AND UP2, UPT, UR19, 0x1, UPT ;  /* 0x000000011300788c */ /* 0x000fe4000bf45270 */
[----:B------:R-:W-:Y:S01]  /*1210*/  USEL UR5, UR51, UR5, !UP0 ;  /* 0x0000000533057287 */ /* 0x000fe2000c000000 */
[----:B------:R-:W-:Y:S01]  /*1220*/  UMOV UR10, UR11 ;  /* 0x0000000b000a7c82 */ /* 0x000fe20008000000 */
[----:B------:R-:W-:Y:S02]  /*1230*/  UIMAD.WIDE.U32 UR16, UR24, UR15, URZ ;  /* 0x0000000f181072a5 */ /* 0x000fe4000f8e00ff */
[----:B------:R-:W-:Y:S02]  /*1240*/  @UP0 USHF.R.U32.HI UR6, URZ, UR13, UR10 ;  /* 0x0000000dff060299 */ /* 0x000fe4000801160a */
[----:B------:R-:W-:Y:S02]  /*1250*/  UISETP.NE.AND UP0, UPT, UR14, 0x1, UPT ;  /* 0x000000010e00788c */ /* 0x000fe4000bf05270 */
[----:B----4-:R-:W-:-:S02]  /*1260*/  UIMAD.WIDE.U32 UR10, UR7, UR15, URZ ;  /* 0x0000000f070a72a5 */ /* 0x010fc4000f8e00ff */
[----:B-1----:R-:W-:Y:S01]  /*1270*/  UIMAD.WIDE.U32 UR12, UR6, UR8, URZ ;  /* 0x00000008060c72a5 */ /* 0x002fe2000f8e00ff */
[----:B------:R-:W-:Y:S02]  /*1280*/  UMOV UR4, UR17 ;  /* 0x0000001100047c82 */ /* 0x000fe40008000000 */
[----:B------:R-:W-:Y:S02]  /*1290*/  USHF.R.U32.HI UR4, URZ, UR21, UR4 ;  /* 0x00000015ff047299 */ /* 0x000fe40008011604 */
[----:B------:R-:W-:Y:S02]  /*12a0*/  UMOV UR10, UR11 ;  /* 0x0000000b000a7c82 */ /* 0x000fe40008000000 */
[----:B------:R-:W-:Y:S01]  /*12b0*/  UMOV UR12, UR13 ;  /* 0x0000000d000c7c82 */ /* 0x000fe20008000000 */
[----:B------:R-:W-:Y:S02]  /*12c0*/  @UP0 USHF.R.U32.HI UR7, URZ, UR21, UR10 ;  /* 0x00000015ff070299 */ /* 0x000fe4000801160a */
[----:B------:R-:W-:-:S02]  /*12d0*/  USEL UR4, UR24, UR4, !UP0 ;  /* 0x0000000418047287 */ /* 0x000fc4000c000000 */
[----:B------:R-:W-:Y:S02]  /*12e0*/  UIMAD.WIDE.U32 UR10, UR7, UR8, URZ ;  /* 0x00000008070a72a5 */ /* 0x000fe4000f8e00ff */
[----:B------:R-:W-:Y:S02]  /*12f0*/  @UP2 USHF.R.U32.HI UR6, URZ, UR9, UR12 ;  /* 0x00000009ff062299 */ /* 0x000fe4000801160c */
[----:B------:R-:W-:-:S03]  /*1300*/  UIMAD.WIDE.U32 UR12, UR4, UR8, URZ ;  /* 0x00000008040c72a5 */ /* 0x000fc6000f8e00ff */
[----:B------:R-:W-:Y:S02]  /*1310*/  UMOV UR10, UR11 ;  /* 0x0000000b000a7c82 */ /* 0x000fe40008000000 */
[----:B------:R-:W-:Y:S02]  /*1320*/  @UP2 USHF.R.U32.HI UR7, URZ, UR9, UR10 ;  /* 0x00000009ff072299 */ /* 0x000fe4000801160a */
[----:B------:R-:W-:Y:S02]  /*1330*/  UIMAD UR10, UR6, UR19, URZ ;  /* 0x00000013060a72a4 */ /* 0x000fe4000f8e02ff */
[----:B------:R-:W-:-:S04]  /*1340*/  UIMAD UR7, UR7, UR19, URZ ;  /* 0x00000013070772a4 */ /* 0x000fc8000f8e02ff */
[----:B------:R-:W-:-:S03]  /*1350*/  UISETP.GE.AND UP0, UPT, UR4, UR7, UPT ;  /* 0x000000070400728c */ /* 0x000fc6000bf06270 */
[----:B------:R-:W-:Y:S01]  /*1360*/  UMOV UR7, UR13 ;  /* 0x0000000d00077c82 */ /* 0x000fe20008000000 */
[----:B------:R-:W-:Y:S02]  /*1370*/  UISETP.GE.OR UP0, UPT, UR5, UR10, UP0 ;  /* 0x0000000a0500728c */ /* 0x000fe40008706670 */
[----:B------:R-:W-:Y:S02]  /*1380*/  UIMAD.WIDE.U32 UR10, UR5, UR8, URZ ;  /* 0x00000008050a72a5 */ /* 0x000fe4000f8e00ff */
[----:B------:R-:W-:Y:S02]  /*1390*/  USHF.R.U32.HI UR7, URZ, UR9, UR7 ;  /* 0x00000009ff077299 */ /* 0x000fe40008011607 */
[----:B------:R-:W-:Y:S02]  /*13a0*/  UIADD3 UR10, UPT, UPT, -UR4, URZ, URZ ;  /* 0x000000ff040a7290 */ /* 0x000fe4000fffe1ff */
[----:B------:R-:W-:Y:S02]  /*13b0*/  USEL UR7, UR4, UR7, !UP2 ;  /* 0x0000000704077287 */ /* 0x000fe4000d000000 */
[----:B------:R-:W-:Y:S01]  /*13c0*/  UIMAD UR10, UR14, UR10, UR24 ;  /* 0x0000000a0e0a72a4 */ /* 0x000fe2000f8e0218 */
[----:B------:R-:W-:Y:S01]  /*13d0*/  @!UP0 UMOV UR8, UR11 ;  /* 0x0000000b00088c82 */ /* 0x000fe20008000000 */
[----:B------:R-:W-:-:S02]  /*13e0*/  UIADD3 UR11, UPT, UPT, -UR5, URZ, URZ ;  /* 0x000000ff050b7290 */ /* 0x000fc4000fffe1ff */
[----:B------:R-:W-:Y:S02]  /*13f0*/  @!UP0 USHF.R.U32.HI UR8, URZ, UR9, UR8 ;  /* 0x00000009ff088299 */ /* 0x000fe40008011608 */
[----:B------:R-:W-:Y:S02]  /*1400*/  UIADD3 UR9, UPT, UPT, -UR7, URZ, URZ ;  /* 0x000000ff07097290 */ /* 0x000fe4000fffe1ff */
[----:B------:R-:W-:Y:S02]  /*1410*/  @!UP0 USEL UR8, UR5, UR8, !UP2 ;  /* 0x0000000805088287 */ /* 0x000fe4000d000000 */
[----:B------:R-:W-:Y:S02]  /*1420*/  UIMAD UR9, UR19, UR9, UR4 ;  /* 0x00000009130972a4 */ /* 0x000fe4000f8e0204 */
[----:B------:R-:W-:Y:S02]  /*1430*/  @!UP0 UIADD3 UR7, UPT, UPT, UR7, -UR8, URZ ;  /* 0x8000000807078290 */ /* 0x000fe4000fffe0ff */
[----:B------:R-:W-:-:S02]  /*1440*/  @!UP0 UIMAD UR6, UR9, UR6, UR8 ;  /* 0x00000006090682a4 */ /* 0x000fc4000f8e0208 */
[----:B------:R-:W-:Y:S02]  /*1450*/  @!UP0 UIMAD UR4, UR7, UR19, UR5 ;  /* 0x00000013070482a4 */ /* 0x000fe4000f8e0205 */
[----:B------:R-:W-:Y:S02]  /*1460*/  UIMAD UR51, UR20, UR11, UR51 ;  /* 0x0000000b143372a4 */ /* 0x000fe4000f8e0233 */
[----:B------:R-:W-:Y:S01]  /*1470*/  UIMAD UR24, UR4, UR14, UR10 ;  /* 0x0000000e041872a4 */ /* 0x000fe2000f8e020a */
[----:B------:R-:W-:Y:S02]  /*1480*/  @!UP0 UMOV UR5, UR6 ;  /* 0x0000000600058c82 */ /* 0x000fe40008000000 */
[----:B------:R-:W-:-:S12]  /*1490*/  UIMAD UR51, UR5, UR20, UR51 ;  /* 0x00000014053372a4 */ /* 0x000fd8000f8e0233 */
.L_x_18:
[----:B------:R-:W-:-:S09]  /*14a0*/  UISETP.NE.AND UP0, UPT, UR22, 0x1, UPT ;  /* 0x000000011600788c */ /* 0x000fd2000bf05270 */
[----:B------:R-:W-:Y:S05]  /*14b0*/  BRA.U UP0, `(.L_x_19) ;  /* 0x0000000100407547 */ /* 0x000fea000b800000 */
[----:B------:R-:W1:Y:S01]  /*14c0*/  LDCU.128 UR8, c[0x0][0xc10] ;  /* 0x00018200ff0877ac */ /* 0x000e620008000c00 */
[----:B------:R-:W2:Y:S01]  /*14d0*/  LDCU UR12, c[0x0][0xc0c] ;  /* 0x00018180ff0c77ac */ /* 0x000ea20008000800 */
[----:B------:R-:W3:Y:S01]  /*14e0*/  LDCU UR13, c[0x0][0xc20] ;  /* 0x00018400ff0d77ac */ /* 0x000ee20008000800 */
[----:B-1----:R-:W-:Y:S02]  /*14f0*/  UIMAD.WIDE.U32 UR4, UR51, UR8, URZ ;  /* 0x00000008330472a5 */ /* 0x002fe4000f8e00ff */
[----:B------:R-:W-:Y:S02]  /*1500*/  UIMAD.WIDE.U32 UR6, UR24, UR11, URZ ;  /* 0x0000000b180672a5 */ /* 0x000fe4000f8e00ff */
[----:B--2---:R-:W-:Y:S02]  /*1510*/  UISETP.NE.AND UP0, UPT, UR12, 0x1, UPT ;  /* 0x000000010c00788c */ /* 0x004fe4000bf05270 */
[----:B------:R-:W-:-:S03]  /*1520*/  USHF.R.U32.HI UR5, URZ, UR9, UR5 ;  /* 0x00000009ff057299 */ /* 0x000fc60008011605 */
[----:B------:R-:W-:Y:S01]  /*1530*/  UMOV UR4, UR7 ;  /* 0x0000000700047c82 */ /* 0x000fe20008000000 */
[----:B------:R-:W-:Y:S02]  /*1540*/  USEL UR5, UR51, UR5, !UP0 ;  /* 0x0000000533057287 */ /* 0x000fe4000c000000 */
[----:B------:R-:W-:Y:S02]  /*1550*/  UISETP.NE.AND UP0, UPT, UR10, 0x1, UPT ;  /* 0x000000010a00788c */ /* 0x000fe4000bf05270 */
[----:B---3--:R-:W-:-:S04]  /*1560*/  USHF.R.U32.HI UR4, URZ, UR13, UR4 ;  /* 0x0000000dff047299 */ /* 0x008fc80008011604 */
[----:B------:R-:W-:-:S04]  /*1570*/  USEL UR4, UR24, UR4, !UP0 ;  /* 0x0000000418047287 */ /* 0x000fc8000c000000 */
[----:B------:R-:W-:Y:S02]  /*1580*/  UIADD3 UR6, UPT, UPT, UR5, -UR4, URZ ;  /* 0x8000000405067290 */ /* 0x000fe4000fffe0ff */
[----:B------:R-:W-:Y:S02]  /*1590*/  UIADD3 UR4, UPT, UPT, -UR5, UR4, URZ ;  /* 0x0000000405047290 */ /* 0x000fe4000fffe1ff */
[----:B------:R-:W-:Y:S02]  /*15a0*/  UIMAD UR24, UR6, UR10, UR24 ;  /* 0x0000000a061872a4 */ /* 0x000fe4000f8e0218 */
[----:B------:R-:W-:-:S12]  /*15b0*/  UIMAD UR51, UR4, UR12, UR51 ;  /* 0x0000000c043372a4 */ /* 0x000fd8000f8e0233 */
.L_x_19:
[----:B------:R-:W-:Y:S01]  /*15c0*/  UISETP.NE.AND UP0, UPT, UR18, 0x2, UPT ;  /* 0x000000021200788c */ /* 0x000fe2000bf05270 */
[----:B------:R-:W-:Y:S09]  /*15d0*/  BRA.U !UP6, `(.L_x_20) ;  /* 0x000000010e0c7547 */ /* 0x000ff2000b800000 */
[----:B------:R-:W-:Y:S01]  /*15e0*/  UCGABAR_WAIT ;  /* 0x0000000000007dc7 */ /* 0x000fe20008000000 */
[----:B------:R-:W-:Y:S01]  /*15f0*/  CCTL.IVALL ;  /* 0x00000000ff00798f */ /* 0x000fe20002000000 */
[----:B------:R-:W-:Y:S05]  /*1600*/  BRA `(.L_x_21) ;  /* 0x0000000000047947 */ /* 0x000fea0003800000 */
.L_x_20:
[----:B------:R-:W-:Y:S06]  /*1610*/  BAR.SYNC.DEFER_BLOCKING 0x0 ;  /* 0x0000000000007b1d */ /* 0x000fec0000010000 */
.L_x_21:
[----:B------:R-:W-:Y:S05]  /*1620*/  BRA.U UP0, `(.L_x_22) ;  /* 0x0000002100707547 */ /* 0x000fea000b800000 */
[----:B------:R-:W1:Y:S01]  /*1630*/  LDCU UR5, c[0x0][0x388] ;  /* 0x00007100ff0577ac */ /* 0x000e620008000800 */
[----:B------:R-:W-:Y:S01]  /*1640*/  PLOP3.LUT P1, PT, PT, PT, UP3, 0x80, 0x8 ;  /* 0x000000000008781c */ /* 0x000fe20003f2f038 */
[----:B------:R-:W-:Y:S01]  /*1650*/  IMAD.MOV.U32 R3, RZ, RZ, 0x1 ;  /* 0x00000001ff037424 */ /* 0x000fe200078e00ff */
[----:B------:R-:W-:Y:S01]  /*1660*/  ISETP.EQ.OR P2, PT, R0, RZ, P3 ;  /* 0x000000ff0000720c */ /* 0x000fe20001f42670 */
[----:B------:R-:W2:Y:S01]  /*1670*/  LDCU UR8, c[0x0][0x38c] ;  /* 0x00007180ff0877ac */ /* 0x000ea20008000800 */
[----:B------:R-:W-:Y:S01]  /*1680*/  PLOP3.LUT P1, PT, P1, PT, PT, 0x8, 0x80 ;  /* 0x000000000080781c */ /* 0x000fe20000f2e170 */
[----:B------:R-:W-:Y:S01]  /*1690*/  IMAD.MOV.U32 R2, RZ, RZ, RZ ;  /* 0x000000ffff027224 */ /* 0x000fe200078e00ff */
[----:B------:R-:W3:Y:S01]  /*16a0*/  LDCU.64 UR6, c[0x0][0x390] ;  /* 0x00007200ff0677ac */ /* 0x000ee20008000a00 */
[----:B------:R-:W-:Y:S02]  /*16b0*/  UISETP.NE.AND UP1, UPT, UR18, URZ, UPT ;  /* 0x000000ff1200728c */ /* 0x000fe4000bf25270 */
[----:B------:R-:W-:Y:S01]  /*16c0*/  USEL UR49, URZ, 0x1, UP5 ;  /* 0x00000001ff317887 */ /* 0x000fe2000a800000 */
[----:B------:R-:W4:Y:S01]  /*16d0*/  LDCU UR65, c[0x0][0x370] ;  /* 0x00006e00ff4177ac */ /* 0x000f220008000800 */
[----:B-1----:R-:W-:Y:S01]  /*16e0*/  UIADD3 UR5, UPT, UPT, UR5, 0x1f, URZ ;  /* 0x0000001f05057890 */ /* 0x002fe2000fffe0ff */
[----:B------:R-:W1:Y:S03]  /*16f0*/  LDCU.64 UR56, c[0x0][0x348] ;  /* 0x00006900ff3877ac */ /* 0x000e660008000a00 */
[----:B------:R-:W-:Y:S01]  /*1700*/  USHF.R.S32.HI UR4, URZ, 0x1f, UR5 ;  /* 0x0000001fff047899 */ /* 0x000fe20008011405 */
[----:B------:R-:W1:Y:S03]  /*1710*/  LDCU UR64, c[0x0][0x374] ;  /* 0x00006e80ff4077ac */ /* 0x000e660008000800 */
[----:B------:R-:W-:-:S02]  /*1720*/  ULEA.HI UR4, UR4, UR5, URZ, 0x5 ;  /* 0x0000000504047291 */ /* 0x000fc4000f8f28ff */
[----:B------:R-:W-:Y:S02]  /*1730*/  USEL UR49, UR49, 0x2, UP1 ;  /* 0x0000000231317887 */ /* 0x000fe40008800000 */
[----:B------:R-:W-:Y:S01]  /*1740*/  USHF.R.S32.HI UR4, URZ, 0x5, UR4 ;  /* 0x00000005ff047899 */ /* 0x000fe20008011404 */
[----:B------:R-:W-:Y:S01]  /*1750*/  UMOV UR44, URZ ;  /* 0x000000ff002c7c82 */ /* 0x000fe20008000000 */
[----:B------:R-:W-:Y:S02]  /*1760*/  UMOV UR27, URZ ;  /* 0x000000ff001b7c82 */ /* 0x000fe40008000000 */
[----:B--2---:R-:W-:Y:S01]  /*1770*/  UIMAD UR4, UR4, UR8, URZ ;  /* 0x00000008040472a4 */ /* 0x004fe2000f8e02ff */
[----:B------:R-:W-:-:S03]  /*1780*/  UMOV UR54, URZ ;  /* 0x000000ff00367c82 */ /* 0x000fc60008000000 */
[----:B---3--:R-:W-:-:S04]  /*1790*/  UIMAD UR4, UR4, UR6, URZ ;  /* 0x00000006040472a4 */ /* 0x008fc8000f8e02ff */
[----:B------:R-:W-:-:S04]  /*17a0*/  UIMAD UR66, UR4, UR7, URZ ;  /* 0x00000007044272a4 */ /* 0x000fc8000f8e02ff */
[----:B------:R-:W-:Y:S02]  /*17b0*/  UISETP.NE.AND UP2, UPT, UR66, URZ, UPT ;  /* 0x000000ff4200728c */ /* 0x000fe4000bf45270 */
[----:B------:R-:W-:-:S04]  /*17c0*/  UISETP.LT.U32.AND UP0, UPT, UR66, 0x11, UPT ;  /* 0x000000114200788c */ /* 0x000fc8000bf01070 */
[----:B------:R-:W-:-:S04]  /*17d0*/  USEL UR4, UR66, 0x11, UP0 ;  /* 0x0000001142047887 */ /* 0x000fc80008000000 */
[----:B------:R-:W-:Y:S02]  /*17e0*/  UIADD3 UR5, UPT, UPT, UR4, -0x1, URZ ;  /* 0xffffffff04057890 */ /* 0x000fe4000fffe0ff */
[----:B------:R-:W-:Y:S02]  /*17f0*/  @!UP2 UIADD3 UR5, UPT, UPT, UR4, URZ, URZ ;  /* 0x000000ff0405a290 */ /* 0x000fe4000fffe0ff */
[----:B------:R-:W-:Y:S02]  /*1800*/  UIADD3 UR63, UPT, UPT, UR66, -UR4, URZ ;  /* 0x80000004423f7290 */ /* 0x000fe4000fffe0ff */
[----:B-1--4-:R-:W-:-:S12]  /*1810*/  UIADD3 UR67, UPT, UPT, UR5, 0x1, URZ ;  /* 0x0000000105437890 */ /* 0x012fd8000fffe0ff */
.L_x_40:
[----:B------:R-:W1:Y:S01]  /*1820*/  S2UR UR41, SR_CgaCtaId ;  /* 0x00000000002979c3 */ /* 0x000e620000008800 */
[----:B------:R-:W-:Y:S01]  /*1830*/  UMOV UR4, 0x400 ;  /* 0x0000040000047882 */ /* 0x000fe20000000000 */
[----:B------:R-:W-:Y:S01]  /*1840*/  SHF.L.U32 R0, R3, 0x1f, RZ ;  /* 0x0000001f03007819 */ /* 0x000fe200000006ff */
[----:B------:R-:W-:Y:S02]  /*1850*/  UISETP.NE.AND UP0, UPT, UR66, URZ, UPT ;  /* 0x000000ff4200728c */ /* 0x000fe4000bf05270 */
[----:B------:R-:W-:Y:S02]  /*1860*/  USHF.L.U32 UR45, UR51, 0x6, URZ ;  /* 0x00000006332d7899 */ /* 0x000fe400080006ff */
[----:B------:R-:W-:Y:S01]  /*1870*/  USHF.L.U32 UR34, UR24, 0x7, URZ ;  /* 0x0000000718227899 */ /* 0x000fe200080006ff */
[----:B------:R-:W-:Y:S01]  /*1880*/  UMOV UR31, URZ ;  /* 0x000000ff001f7c82 */ /* 0x000fe20008000000 */
[----:B------:R-:W-:Y:S01]  /*1890*/  UMOV UR38, URZ ;  /* 0x000000ff00267c82 */ /* 0x000fe20008000000 */
[----:B------:R-:W-:Y:S01]  /*18a0*/  UMOV UR37, URZ ;  /* 0x000000ff00257c82 */ /* 0x000fe20008000000 */
[----:B------:R-:W-:Y:S01]  /*18b0*/  UMOV UR36, URZ ;  /* 0x000000ff00247c82 */ /* 0x000fe20008000000 */
[----:B-1----:R-:W-:-:S04]  /*18c0*/  ULEA UR41, UR41, UR4, 0x18 ;  /* 0x0000000429297291 */ /* 0x002fc8000f8ec0ff */
[----:B------:R-:W-:-:S09]  /*18d0*/  ULEA UR4, UR44, UR41, 0x3 ;  /* 0x000000292c047291 */ /* 0x000fd2000f8e18ff */
[----:B------:R1:W2:Y:S01]  /*18e0*/  SYNCS.PHASECHK.TRANS64.TRYWAIT P0, [UR4+0x88], R0 ;  /* 0x00008800ff0075a7 */ /* 0x0002a20008001104 */
[----:B------:R-:W-:Y:S05]  /*18f0*/  BRA.U !UP0, `(.L_x_23) ;  /* 0x0000000508c87547 */ /* 0x000fea000b800000 */
[----:B------:R-:W3:Y:S01]  /*1900*/  LDCU.128 UR12, c[0x0][0x480] ;  /* 0x00009000ff0c77ac */ /* 0x000ee20008000c00 */
[----:B------:R-:W4:Y:S01]  /*1910*/  LDCU.128 UR8, c[0x0][0x490] ;  /* 0x00009200ff0877ac */ /* 0x000f220008000c00 */
[----:B------:R-:W1:Y:S01]  /*1920*/  LDCU.64 UR28, c[0x0][0x4c0] ;  /* 0x00009800ff1c77ac */ /* 0x000e620008000a00 */
[----:B------:R-:W1:Y:S01]  /*1930*/  LDCU.64 UR16, c[0x0][0x4f0] ;  /* 0x00009e00ff1077ac */ /* 0x000e620008000a00 */
[----:B------:R-:W1:Y:S01]  /*1940*/  LDCU UR19, c[0x0][0x4ec] ;  /* 0x00009d80ff1377ac */ /* 0x000e620008000800 */
[----:B---3--:R-:W-:Y:S02]  /*1950*/  UIMAD.WIDE.U32 UR4, UR45, UR13, URZ ;  /* 0x0000000d2d0472a5 */ /* 0x008fe4000f8e00ff */
[----:B------:R-:W-:Y:S02]  /*1960*/  UISETP.NE.AND UP0, UPT, UR12, 0x1, UPT ;  /* 0x000000010c00788c */ /* 0x000fe4000bf05270 */
[----:B------:R-:W-:Y:S02]  /*1970*/  USHF.R.U32.HI UR5, URZ, UR14, UR5 ;  /* 0x0000000eff057299 */ /* 0x000fe40008011605 */
[----:B------:R-:W-:-:S02]  /*1980*/  UIADD3 UR54, UPT, UPT, UR67, UR27, URZ ;  /* 0x0000001b43367290 */ /* 0x000fc4000fffe0ff */
[----:B------:R-:W-:Y:S02]  /*1990*/  USEL UR5, UR45, UR5, !UP0 ;  /* 0x000000052d057287 */ /* 0x000fe4000c000000 */
[----:B------:R-:W-:Y:S02]  /*19a0*/  UISETP.NE.AND UP0, UPT, UR15, 0x1, UPT ;  /* 0x000000010f00788c */ /* 0x000fe4000bf05270 */
[----:B----4-:R-:W-:Y:S01]  /*19b0*/  UIMAD.WIDE.U32 UR6, UR5, UR8, URZ ;  /* 0x00000008050672a5 */ /* 0x010fe2000f8e00ff */
[----:B------:R-:W3:Y:S01]  /*19c0*/  LDCU UR8, c[0x0][0x4a0] ;  /* 0x00009400ff0877ac */ /* 0x000ee20008000800 */
[----:B------:R-:W4:Y:S05]  /*19d0*/  LDCU UR48, c[0x0][0x38c] ;  /* 0x00007180ff3077ac */ /* 0x000f2a0008000800 */
[----:B------:R-:W-:Y:S01]  /*19e0*/  UMOV UR4, UR7 ;  /* 0x0000000700047c82 */ /* 0x000fe20008000000 */
[----:B------:R-:W1:Y:S01]  /*19f0*/  LDCU.64 UR46, c[0x0][0x390] ;  /* 0x00007200ff2e77ac */ /* 0x000e620008000a00 */
[----:B------:R-:W-:Y:S01]  /*1a00*/  USHF.R.U32.HI UR4, URZ, UR9, UR4 ;  /* 0x00000009ff047299 */ /* 0x000fe20008011604 */
[----:B------:R-:W4:Y:S03]  /*1a10*/  LDCU UR9, c[0x0][0x4c8] ;  /* 0x00009900ff0977ac */ /* 0x000f260008000800 */
[----:B------:R-:W-:-:S02]  /*1a20*/  USEL UR4, UR5, UR4, !UP0 ;  /* 0x0000000405047287 */ /* 0x000fc4000c000000 */
[----:B------:R-:W-:Y:S02]  /*1a30*/  UISETP.NE.AND UP0, UPT, UR10, 0x1, UPT ;  /* 0x000000010a00788c */ /* 0x000fe4000bf05270 */
[----:B------:R-:W-:Y:S01]  /*1a40*/  UIMAD.WIDE.U32 UR6, UR4, UR11, URZ ;  /* 0x0000000b040672a5 */ /* 0x000fe2000f8e00ff */
[----:B------:R-:W1:Y:S01]  /*1a50*/  LDCU.64 UR24, c[0x0][0x4d0] ;  /* 0x00009a00ff1877ac */ /* 0x000e620008000a00 */
[----:B------:R-:W-:-:S05]  /*1a60*/  UMOV UR31, URZ ;  /* 0x000000ff001f7c82 */ /* 0x000fca0008000000 */
[----:B------:R-:W-:Y:S01]  /*1a70*/  UMOV UR6, UR7 ;  /* 0x0000000700067c82 */ /* 0x000fe20008000000 */
[----:B------:R-:W-:Y:S02]  /*1a80*/  UIADD3 UR7, UPT, UPT, -UR4, URZ, URZ ;  /* 0x000000ff04077290 */ /* 0x000fe4000fffe1ff */
[----:B---3--:R-:W-:Y:S02]  /*1a90*/  USHF.R.U32.HI UR6, URZ, UR8, UR6 ;  /* 0x00000008ff067299 */ /* 0x008fe40008011606 */
[----:B------:R-:W-:Y:S02]  /*1aa0*/  UIADD3 UR8, UPT, UPT, -UR5, URZ, URZ ;  /* 0x000000ff05087290 */ /* 0x000fe4000fffe1ff */
[----:B------:R-:W-:Y:S02]  /*1ab0*/  USEL UR22, UR4, UR6, !UP0 ;  /* 0x0000000604167287 */ /* 0x000fe4000c000000 */
[----:B------:R-:W-:Y:S02]  /*1ac0*/  UIMAD UR7, UR15, UR7, UR5 ;  /* 0x000000070f0772a4 */ /* 0x000fe4000f8e0205 */
[----:B------:R-:W-:-:S02]  /*1ad0*/  UIADD3 UR6, UPT, UPT, -UR22, URZ, URZ ;  /* 0x000000ff16067290 */ /* 0x000fc4000fffe1ff */
[----:B------:R-:W-:Y:S02]  /*1ae0*/  UIMAD UR8, UR12, UR8, UR45 ;  /* 0x000000080c0872a4 */ /* 0x000fe4000f8e022d */
[----:B------:R-:W-:Y:S02]  /*1af0*/  UIMAD UR21, UR10, UR6, UR4 ;  /* 0x000000060a1572a4 */ /* 0x000fe4000f8e0204 */
[----:B-1----:R-:W-:Y:S01]  /*1b00*/  UIMAD UR20, UR7, UR29, UR16 ;  /* 0x0000001d071472a4 */ /* 0x002fe2000f8e0210 */
[----:B------:R-:W1:Y:S04]  /*1b10*/  LDCU UR15, c[0x0][0x4cc] ;  /* 0x00009980ff0f77ac */ /* 0x000e680008000800 */
[----:B------:R-:W3:Y:S01]  /*1b20*/  LDCU UR6, c[0x0][0x500] ;  /* 0x0000a000ff0677ac */ /* 0x000ee20008000800 */
[----:B------:R-:W1:Y:S01]  /*1b30*/  LDCU.64 UR4, c[0x0][0x4f8] ;  /* 0x00009f00ff0477ac */ /* 0x000e620008000a00 */
[----:B------:R-:W-:-:S02]  /*1b40*/  UIADD3 UR10, UPT, UPT, UR34, 0x40, URZ ;  /* 0x00000040220a7890 */ /* 0x000fc4000fffe0ff */
[----:B------:R-:W-:Y:S02]  /*1b50*/  UIMAD UR19, UR8, UR28, UR19 ;  /* 0x0000001c081372a4 */ /* 0x000fe4000f8e0213 */
[----:B----4-:R-:W-:Y:S01]  /*1b60*/  UIMAD UR21, UR21, UR9, UR17 ;  /* 0x00000009151572a4 */ /* 0x010fe2000f8e0211 */
[----:B------:R-:W-:Y:S01]  /*1b70*/  UMOV UR7, UR44 ;  /* 0x0000002c00077c82 */ /* 0x000fe20008000000 */
[----:B------:R-:W-:Y:S01]  /*1b80*/  UMOV UR36, URZ ;  /* 0x000000ff00247c82 */ /* 0x000fe20008000000 */
[----:B------:R-:W-:Y:S01]  /*1b90*/  UMOV UR37, URZ ;  /* 0x000000ff00257c82 */ /* 0x000fe20008000000 */
[----:B------:R-:W-:-:S08]  /*1ba0*/  UMOV UR38, URZ ;  /* 0x000000ff00267c82 */ /* 0x000fd00008000000 */
.L_x_29:
[----:B------:R-:W-:Y:S01]  /*1bb0*/  @!P3 MOV R4, 0x3000 ;  /* 0x000030000004b802 */ /* 0x000fe20000000f00 */
[----:B------:R-:W-:Y:S01]  /*1bc0*/  ULEA UR17, UR7, UR41, 0x3 ;  /* 0x0000002907117291 */ /* 0x000fe2000f8e18ff */
[----:B--2---:R-:W-:Y:S11]  /*1bd0*/  @P0 BRA `(.L_x_24) ;  /* 0x00000000000c0947 */ /* 0x004ff60003800000 */
[----:B------:R-:W-:Y:S04]  /*1be0*/  SHF.L.U32 R5, R3, 0x1f, RZ ;  /* 0x0000001f03057819 */ /* 0x000fe800000006ff */
[----:B------:R-:W2:Y:S02]  /*1bf0*/  SYNCS.PHASECHK.TRANS64.TRYWAIT P0, [UR17+0x88], R5 ;  /* 0x00008805ff0075a7 */ /* 0x000ea40008001111 */
[----:B--2---:R-:W-:Y:S05]  /*1c00*/  @!P0 BRA `(.L_x_25) ;  /* 0x0000007800188947 */ /* 0x004fea0003800000 */
.L_x_24:
[----:B------:R4:W-:Y:S01]  /*1c10*/  @!P3 SYNCS.ARRIVE.TRANS64 RZ, [UR17], R4 ;  /* 0x00000004ffffb9a7 */ /* 0x0009e20008000011 */
[----:B------:R-:W-:Y:S04]  /*1c20*/  ULOP3.LUT UR8, UR49, 0x2, URZ, 0xfc, !UPT ;  /* 0x0000000231087892 */ /* 0x000fe8000f8efcff */
[----:B------:R-:W-:Y:S09]  /*1c30*/  UISETP.NE.AND UP0, UPT, UR8, 0x2, UPT ;  /* 0x000000020800788c */ /* 0x000ff2000bf05270 */
[----:B------:R-:W-:Y:S05]  /*1c40*/  BRA.U UP0, `(.L_x_26) ;  /* 0x0000000100047547 */ /* 0x000fea000b800000 */
[----:B-1-3--:R-:W-:Y:S05]  /*1c50*/  BPT.TRAP 0x1 ;  /* 0x000000040000795c */ /* 0x00afea0000300000 */
.L_x_26:
[----:B------:R-:W-:Y:S04]  /*1c60*/  BSSY.RECONVERGENT B0, `(.L_x_27) ;  /* 0x0000003000007945 */ /* 0x000fe80003800200 */
[----:B------:R-:W-:Y:S05]  /*1c70*/  @P2 BRA `(.L_x_28) ;  /* 0x0000000000042947 */ /* 0x000fea0003800000 */
[----:B-1-3--:R-:W-:Y:S05]  /*1c80*/  BPT.TRAP 0x1 ;  /* 0x000000040000795c */ /* 0x00afea0000300000 */
.L_x_28:
[----:B-1-3--:R-:W-:Y:S05]  /*1c90*/  BSYNC.RECONVERGENT B0 ;  /* 0x0000000000007941 */ /* 0x00afea0003800200 */
.L_x_27:
[----:B------:R-:W-:Y:S02]  /*1ca0*/  UIADD3 UR8, UPT, UPT, UR7, 0x1, URZ ;  /* 0x0000000107087890 */ /* 0x000fe4000fffe0ff */
[----:B------:R-:W-:Y:S02]  /*1cb0*/  UIMAD UR11, UR36, UR15, UR4 ;  /* 0x0000000f240b72a4 */ /* 0x000fe4000f8e0204 */
[----:B------:R-:W-:Y:S02]  /*1cc0*/  UISETP.NE.AND UP0, UPT, UR8, 0x11, UPT ;  /* 0x000000110800788c */ /* 0x000fe4000bf05270 */
[----:B------:R-:W-:Y:S02]  /*1cd0*/  USHF.L.U32 UR16, UR7, 0xc, URZ ;  /* 0x0000000c07107899 */ /* 0x000fe400080006ff */
[----:B------:R-:W-:Y:S02]  /*1ce0*/  USEL UR9, URZ, 0x1, UP0 ;  /* 0x00000001ff097887 */ /* 0x000fe40008000000 */
[----:B------:R-:W-:Y:S02]  /*1cf0*/  USEL UR44, UR8, URZ, UP0 ;  /* 0x000000ff082c7287 */ /* 0x000fe40008000000 */
[----:B------:R-:W-:Y:S02]  /*1d00*/  UIADD3 UR42, UP1, UPT, UR56, 0x80, URZ ;  /* 0x00000080382a7890 */ /* 0x000fe4000ff3e0ff */
[----:B------:R-:W-:Y:S01]  /*1d10*/  ULEA UR8, UR44, UR41, 0x3 ;  /* 0x000000292c087291 */ /* 0x000fe2000f8e18ff */
[----:B------:R-:W-:Y:S01]  /*1d20*/  LOP3.LUT R3, R3, UR9, RZ, 0x3c, !PT ;  /* 0x0000000903037c12 */ /* 0x000fe2000f8e3cff */
[----:B------:R-:W-:Y:S02]  /*1d30*/  ULOP3.LUT UR32, UR16, UR53, URZ, 0xfc, !UPT ;  /* 0x0000003510207292 */ /* 0x000fe4000f8efcff */
[----:B------:R-:W-:Y:S01]  /*1d40*/  USHF.L.U32 UR18, UR31, 0x5, URZ ;  /* 0x000000051f127899 */ /* 0x000fe200080006ff */
[----:B--2---:R-:W-:Y:S01]  /*1d50*/  SHF.L.U32 R0, R3, 0x1f, RZ ;  /* 0x0000001f03007819 */ /* 0x004fe200000006ff */
[----:B------:R-:W-:Y:S02]  /*1d60*/  UIADD3.X UR43, UPT, UPT, URZ, UR57, URZ, UP1, !UPT ;  /* 0x00000039ff2b7290 */ /* 0x000fe40008ffe4ff */
[----:B------:R-:W-:Y:S01]  /*1d70*/  UIADD3 UR16, UPT, UPT, UR41, 0x4400, UR16 ;  /* 0x0000440029107890 */ /* 0x000fe2000fffe010 */
[----:B------:R1:W2:Y:S01]  /*1d80*/  SYNCS.PHASECHK.TRANS64.TRYWAIT P0, [UR8+0x88], R0 ;  /* 0x00008800ff0075a7 */ /* 0x0002a20008001108 */
[----:B------:R-:W-:Y:S02]  /*1d90*/  UIMAD UR8, UR37, UR24, UR5 ;  /* 0x00000018250872a4 */ /* 0x000fe4000f8e0205 */
[----:B------:R-:W-:Y:S02]  /*1da0*/  UIMAD UR7, UR38, UR25, UR6 ;  /* 0x00000019260772a4 */ /* 0x000fe4000f8e0206 */
[----:B------:R-:W-:Y:S02]  /*1db0*/  ULEA UR11, UR8, UR11, 0x5 ;  /* 0x0000000b080b7291 */ /* 0x000fe4000f8e28ff */
[----:B------:R-:W-:Y:S02]  /*1dc0*/  UIADD3 UR28, UP0, UPT, UR56, 0x200, URZ ;  /* 0x00000200381c7890 */ /* 0x000fe4000ff1e0ff */
[----:B------:R-:W-:Y:S02]  /*1dd0*/  ULEA UR7, UR7, UR11, 0xa ;  /* 0x0000000b07077291 */ /* 0x000fe4000f8e50ff */
[----:B------:R-:W-:Y:S02]  /*1de0*/  ULEA UR8, UR32, UR41, 0x1 ;  /* 0x0000002920087291 */ /* 0x000fe4000f8e08ff */
[----:B------:R-:W-:Y:S02]  /*1df0*/  UPRMT UR7, UR7, 0x5410, URZ ;  /* 0x0000541007077896 */ /* 0x000fe400080000ff */
[----:B------:R-:W-:Y:S02]  /*1e00*/  UIADD3.X UR29, UPT, UPT, URZ, UR57, URZ, UP0, !UPT ;  /* 0x00000039ff1d7290 */ /* 0x000fe400087fe4ff */
[----:B------:R-:W-:Y:S02]  /*1e10*/  ULOP3.LUT UR35, UR52, UR18, URZ, 0xfc, !UPT ;  /* 0x0000001234237292 */ /* 0x000fe4000f8efcff */
[----:B------:R-:W-:Y:S02]  /*1e20*/  UIADD3 UR32, UPT, UPT, UR8, 0x15400, URZ ;  /* 0x0001540008207890 */ /* 0x000fe4000fffe0ff */
[----:B------:R-:W-:Y:S01]  /*1e30*/  UIADD3 UR8, UPT, UPT, UR8, 0x16400, URZ ;  /* 0x0001640008087890 */ /* 0x000fe2000fffe0ff */
[----:B------:R3:W-:Y:S01]  /*1e40*/  UTMALDG.5D.IM2COL [UR16], [UR42], UR7 ;  /* 0x000000102a0073b4 */ /* 0x0007e20008060007 */
[----:B------:R-:W-:Y:S02]  /*1e50*/  UIADD3 UR30, UPT, UPT, UR36, 0x1, URZ ;  /* 0x00000001241e7890 */ /* 0x000fe4000fffe0ff */
[----:B------:R-:W-:Y:S02]  /*1e60*/  UIADD3 UR26, UPT, UPT, UR37, 0x1, URZ ;  /* 0x00000001251a7890 */ /* 0x000fe4000fffe0ff */
[----:B------:R-:W-:Y:S02]  /*1e70*/  UISETP.NE.AND UP2, UPT, UR30, UR48, UPT ;  /* 0x000000301e00728c */ /* 0x000fe4000bf45270 */
[----:B------:R-:W-:Y:S02]  /*1e80*/  UIADD3 UR23, UPT, UPT, UR38, 0x1, URZ ;  /* 0x0000000126177890 */ /* 0x000fe4000fffe0ff */
[----:B------:R-:W-:Y:S01]  /*1e90*/  UIADD3 UR27, UPT, UPT, UR27, 0x1, URZ ;  /* 0x000000011b1b7890 */ /* 0x000fe2000fffe0ff */
[----:B------:R-:W-:Y:S01]  /*1ea0*/  UMOV UR40, 0x30000 ;  /* 0x0003000000287882 */ /* 0x000fe20000000000 */
[----:B------:R-:W-:Y:S01]  /*1eb0*/  UMOV UR50, 0x0 ;  /* 0x0000000000327882 */ /* 0x000fe20000000000 */
[----:B------:R-:W-:Y:S01]  /*1ec0*/  UMOV UR51, 0x10000000 ;  /* 0x1000000000337882 */ /* 0x000fe20000000000 */
[----:B------:R-:W-:Y:S01]  /*1ed0*/  UMOV UR33, UR17 ;  /* 0x0000001100217c82 */ /* 0x000fe20008000000 */
[----:B------:R-:W-:Y:S02]  /*1ee0*/  UMOV UR12, UR36 ;  /* 0x00000024000c7c82 */ /* 0x000fe40008000000 */
[----:B------:R-:W-:Y:S01]  /*1ef0*/  @UP2 UIADD3 UR26, UPT, UPT, UR37, URZ, URZ ;  /* 0x000000ff251a2290 */ /* 0x000fe2000fffe0ff */
[----:B------:R4:W-:Y:S01]  /*1f00*/  UTMALDG.5D.MULTICAST [UR32], [UR28], UR40, desc[UR50] ;  /* 0x000032201c0073b4 */ /* 0x0009e20008021828 */
[----:B------:R-:W-:Y:S01]  /*1f10*/  UMOV UR13, UR37 ;  /* 0x00000025000d7c82 */ /* 0x000fe20008000000 */
[----:B------:R-:W-:Y:S01]  /*1f20*/  UMOV UR14, UR38 ;  /* 0x00000026000e7c82 */ /* 0x000fe20008000000 */
[----:B------:R-:W-:Y:S01]  /*1f30*/  UISETP.NE.AND UP1, UPT, UR26, UR46, UPT ;  /* 0x0000002e1a00728c */ /* 0x000fe2000bf25270 */
[----:B------:R-:W-:Y:S01]  /*1f40*/  UMOV UR9, UR17 ;  /* 0x0000001100097c82 */ /* 0x000fe20008000000 */
[----:B------:R-:W-:Y:S02]  /*1f50*/  UMOV UR11, UR35 ;  /* 0x00000023000b7c82 */ /* 0x000fe40008000000 */
[----:B------:R1:W-:Y:S07]  /*1f60*/  UTMALDG.5D.MULTICAST [UR8], [UR28], UR40, desc[UR50] ;  /* 0x000032081c0073b4 */ /* 0x0003ee0008021828 */
[----:B------:R-:W-:Y:S04]  /*1f70*/  @UP1 UIADD3 UR23, UPT, UPT, UR38, URZ, URZ ;  /* 0x000000ff26171290 */ /* 0x000fe8000fffe0ff */
[----:B------:R-:W-:Y:S01]  /*1f80*/  UISETP.NE.AND UP0, UPT, UR23, UR47, UPT ;  /* 0x0000002f1700728c */ /* 0x000fe2000bf05270 */
[----:B---3--:R-:W-:Y:S03]  /*1f90*/  UMOV UR7, UR44 ;  /* 0x0000002c00077c82 */ /* 0x008fe60008000000 */
[----:B----4-:R-:W-:Y:S02]  /*1fa0*/  USEL UR38, UR23, URZ, UP0 ;  /* 0x000000ff17267287 */ /* 0x010fe40008000000 */
[----:B------:R-:W-:Y:S02]  /*1fb0*/  USEL UR36, UR30, URZ, UP2 ;  /* 0x000000ff1e247287 */ /* 0x000fe40009000000 */
[----:B------:R-:W-:Y:S02]  /*1fc0*/  USEL UR37, UR26, URZ, UP1 ;  /* 0x000000ff1a257287 */ /* 0x000fe40008800000 */
[----:B-1----:R-:W-:Y:S02]  /*1fd0*/  UIADD3 UR8, UPT, UPT, UR31, 0x1, URZ ;  /* 0x000000011f087890 */ /* 0x002fe4000fffe0ff */
[----:B------:R-:W-:Y:S02]  /*1fe0*/  @UP0 UIADD3 UR8, UPT, UPT, UR31, URZ, URZ ;  /* 0x000000ff1f080290 */ /* 0x000fe4000fffe0ff */
[----:B------:R-:W-:Y:S05]  /*1ff0*/  UISETP.NE.AND UP0, UPT, UR27, UR54, UPT ;  /* 0x000000361b00728c */ /* 0x000fea000bf05270 */
[----:B------:R-:W-:Y:S04]  /*2000*/  UMOV UR31, UR8 ;  /* 0x00000008001f7c82 */ /* 0x000fe80008000000 */
[----:B------:R-:W-:Y:S05]  /*2010*/  BRA.U UP0, `(.L_x_29) ;  /* 0xfffffff900e47547 */ /* 0x000fea000b83ffff */
.L_x_23:
[----:B------:R-:W-:Y:S01]  /*2020*/  ULEA UR4, UR44, UR41, 0x3 ;  /* 0x000000292c047291 */ /* 0x000fe2000f8e18ff */
[----:B-1----:R-:W-:Y:S01]  /*2030*/  SHF.L.U32 R0, R3, 0x1f, RZ ;  /* 0x0000001f03007819 */ /* 0x002fe200000006ff */
[----:B------:R-:W-:Y:S01]  /*2040*/  @!P1 SYNCS.ARRIVE.TRANS64.A1T0 RZ, [UR41+0x158], RZ ;  /* 0x000158ffffff99a7 */ /* 0x000fe20008100029 */
[----:B------:R-:W-:-:S06]  /*2050*/  UISETP.GE.AND UP0, UPT, UR63, 0x1, UPT ;  /* 0x000000013f00788c */ /* 0x000fcc000bf06270 */
[----:B--2---:R1:W2:Y:S03]  /*2060*/  SYNCS.PHASECHK.TRANS64.TRYWAIT P0, [UR4+0x88], R0 ;  /* 0x00008800ff0075a7 */ /* 0x0042a60008001104 */
[----:B------:R-:W-:Y:S05]  /*2070*/  BRA.U !UP0, `(.L_x_30) ;  /* 0x0000000508d07547 */ /* 0x000fea000b800000 */
[----:B------:R-:W3:Y:S01]  /*2080*/  LDCU.128 UR8, c[0x0][0x480] ;  /* 0x00009000ff0877ac */ /* 0x000ee20008000c00 */
[----:B------:R-:W4:Y:S01]  /*2090*/  LDCU.128 UR16, c[0x0][0x490] ;  /* 0x00009200ff1077ac */ /* 0x000f220008000c00 */
[----:B------:R-:W1:Y:S01]  /*20a0*/  LDCU.64 UR20, c[0x0][0x4c0] ;  /* 0x00009800ff1477ac */ /* 0x000e620008000a00 */
[----:B------:R-:W1:Y:S01]  /*20b0*/  LDCU UR13, c[0x0][0x4c8] ;  /* 0x00009900ff0d77ac */ /* 0x000e620008000800 */
[----:B------:R-:W-:Y:S02]  /*20c0*/  UIADD3 UR54, UPT, UPT, UR63, UR54, URZ ;  /* 0x000000363f367290 */ /* 0x000fe4000fffe0ff */
[----:B---3--:R-:W-:Y:S02]  /*20d0*/  UIMAD.WIDE.U32 UR4, UR45, UR9, URZ ;  /* 0x000000092d0472a5 */ /* 0x008fe4000f8e00ff */
[----:B------:R-:W-:Y:S02]  /*20e0*/  UISETP.NE.AND UP0, UPT, UR8, 0x1, UPT ;  /* 0x000000010800788c */ /* 0x000fe4000bf05270 */
[----:B------:R-:W-:Y:S01]  /*20f0*/  USHF.R.U32.HI UR5, URZ, UR10, UR5 ;  /* 0x0000000aff057299 */ /* 0x000fe20008011605 */
[----:B------:R-:W3:Y:S03]  /*2100*/  LDCU UR9, c[0x0][0x4a0] ;  /* 0x00009400ff0977ac */ /* 0x000ee60008000800 */
[----:B------:R-:W-:-:S02]  /*2110*/  USEL UR5, UR45, UR5, !UP0 ;  /* 0x000000052d057287 */ /* 0x000fc4000c000000 */
[----:B------:R-:W-:Y:S02]  /*2120*/  UISETP.NE.AND UP0, UPT, UR11, 0x1, UPT ;  /* 0x000000010b00788c */ /* 0x000fe4000bf05270 */
[----:B----4-:R-:W-:Y:S01]  /*2130*/  UIMAD.WIDE.U32 UR6, UR5, UR16, URZ ;  /* 0x00000010050672a5 */ /* 0x010fe2000f8e00ff */
[----:B------:R-:W1:Y:S01]  /*2140*/  LDCU UR10, c[0x0][0x4ec] ;  /* 0x00009d80ff0a77ac */ /* 0x000e620008000800 */
[----:B------:R-:W4:Y:S05]  /*2150*/  LDCU UR62, c[0x0][0x38c] ;  /* 0x00007180ff3e77ac */ /* 0x000f2a0008000800 */
[----:B------:R-:W-:Y:S01]  /*2160*/  UMOV UR4, UR7 ;  /* 0x0000000700047c82 */ /* 0x000fe20008000000 */
[----:B------:R-:W1:Y:S01]  /*2170*/  LDCU UR23, c[0x0][0x4cc] ;  /* 0x00009980ff1777ac */ /* 0x000e620008000800 */
[----:B------:R-:W-:Y:S01]  /*2180*/  USHF.R.U32.HI UR4, URZ, UR17, UR4 ;  /* 0x00000011ff047299 */ /* 0x000fe20008011604 */
[----:B------:R-:W4:Y:S03]  /*2190*/  LDCU.64 UR16, c[0x0][0x4f0] ;  /* 0x00009e00ff1077ac */ /* 0x000f260008000a00 */
[----:B------:R-:W-:-:S02]  /*21a0*/  USEL UR4, UR5, UR4, !UP0 ;  /* 0x0000000405047287 */ /* 0x000fc4000c000000 */
[----:B------:R-:W-:Y:S02]  /*21b0*/  UISETP.NE.AND UP0, UPT, UR18, 0x1, UPT ;  /* 0x000000011200788c */ /* 0x000fe4000bf05270 */
[----:B------:R-:W-:Y:S01]  /*21c0*/  UIMAD.WIDE.U32 UR6, UR4, UR19, URZ ;  /* 0x00000013040672a5 */ /* 0x000fe2000f8e00ff */
[----:B------:R-:W1:Y:S01]  /*21d0*/  LDCU.64 UR50, c[0x0][0x390] ;  /* 0x00007200ff3277ac */ /* 0x000e620008000a00 */
[----:B------:R-:W1:Y:S05]  /*21e0*/  LDCU.64 UR32, c[0x0][0x4d0] ;  /* 0x00009a00ff2077ac */ /* 0x000e6a0008000a00 */
[----:B------:R-:W-:Y:S01]  /*21f0*/  UMOV UR6, UR7 ;  /* 0x0000000700067c82 */ /* 0x000fe20008000000 */
[----:B------:R-:W-:-:S02]  /*2200*/  UIADD3 UR7, UPT, UPT, -UR5, URZ, URZ ;  /* 0x000000ff05077290 */ /* 0x000fc4000fffe1ff */
[----:B---3--:R-:W-:Y:S02]  /*2210*/  USHF.R.U32.HI UR6, URZ, UR9, UR6 ;  /* 0x00000009ff067299 */ /* 0x008fe40008011606 */
[----:B------:R-:W-:Y:S02]  /*2220*/  UIMAD UR7, UR8, UR7, UR45 ;  /* 0x00000007080772a4 */ /* 0x000fe4000f8e022d */
[----:B------:R-:W-:Y:S02]  /*2230*/  USEL UR14, UR4, UR6, !UP0 ;  /* 0x00000006040e7287 */ /* 0x000fe4000c000000 */
[----:B------:R-:W-:Y:S02]  /*2240*/  UIADD3 UR6, UPT, UPT, -UR4, URZ, URZ ;  /* 0x000000ff04067290 */ /* 0x000fe4000fffe1ff */
[----:B------:R-:W-:Y:S02]  /*2250*/  UIADD3 UR9, UPT, UPT, -UR14, URZ, URZ ;  /* 0x000000ff0e097290 */ /* 0x000fe4000fffe1ff */
[----:B------:R-:W-:-:S02]  /*2260*/  UIMAD UR12, UR11, UR6, UR5 ;  /* 0x000000060b0c72a4 */ /* 0x000fc4000f8e0205 */
[----:B------:R-:W-:Y:S02]  /*2270*/  UIMAD UR9, UR18, UR9, UR4 ;  /* 0x00000009120972a4 */ /* 0x000fe4000f8e0204 */
[----:B-1----:R-:W-:Y:S01]  /*2280*/  UIMAD UR11, UR7, UR20, UR10 ;  /* 0x00000014070b72a4 */ /* 0x002fe2000f8e020a */
[----:B------:R-:W1:Y:S02]  /*2290*/  LDCU.64 UR4, c[0x0][0x4f8] ;  /* 0x00009f00ff0477ac */ /* 0x000e640008000a00 */
[----:B------:R-:W3:Y:S01]  /*22a0*/  LDCU UR6, c[0x0][0x500] ;  /* 0x0000a000ff0677ac */ /* 0x000ee20008000800 */
[----:B------:R-:W-:Y:S02]  /*22b0*/  UIADD3 UR18, UPT, UPT, UR34, 0x40, URZ ;  /* 0x0000004022127890 */ /* 0x000fe4000fffe0ff */
[----:B----4-:R-:W-:Y:S02]  /*22c0*/  UIMAD UR12, UR12, UR21, UR16 ;  /* 0x000000150c0c72a4 */ /* 0x010fe4000f8e0210 */
[----:B------:R-:W-:Y:S01]  /*22d0*/  UIMAD UR13, UR9, UR13, UR17 ;  /* 0x0000000d090d72a4 */ /* 0x000fe2000f8e0211 */
[----:B------:R-:W-:Y:S01]  /*22e0*/  UMOV UR48, UR63 ;  /* 0x0000003f00307c82 */ /* 0x000fe20008000000 */
[----:B------:R-:W-:-:S10]  /*22f0*/  UMOV UR7, UR44 ;  /* 0x0000002c00077c82 */ /* 0x000fd40008000000 */
.L_x_36:
[----:B----4-:R-:W-:Y:S01]  /*2300*/  @!P3 MOV R4, 0x3000 ;  /* 0x000030000004b802 */ /* 0x010fe20000000f00 */
[----:B------:R-:W-:Y:S01]  /*2310*/  ULEA UR9, UR7, UR41, 0x3 ;  /* 0x0000002907097291 */ /* 0x000fe2000f8e18ff */
[----:B--2---:R-:W-:Y:S11]  /*2320*/  @P0 BRA `(.L_x_31) ;  /* 0x00000000000c0947 */ /* 0x004ff60003800000 */
[----:B------:R-:W-:Y:S04]  /*2330*/  SHF.L.U32 R5, R3, 0x1f, RZ ;  /* 0x0000001f03057819 */ /* 0x000fe800000006ff */
[----:B------:R-:W2:Y:S02]  /*2340*/  SYNCS.PHASECHK.TRANS64.TRYWAIT P0, [UR9+0x88], R5 ;  /* 0x00008805ff0075a7 */ /* 0x000ea40008001109 */
[----:B--2---:R-:W-:Y:S05]  /*2350*/  @!P0 BRA `(.L_x_32) ;  /* 0x00000070005c8947 */ /* 0x004fea0003800000 */
.L_x_31:
[----:B------:R4:W-:Y:S01]  /*2360*/  @!P3 SYNCS.ARRIVE.TRANS64 RZ, [UR9], R4 ;  /* 0x00000004ffffb9a7 */ /* 0x0009e20008000009 */
[----:B------:R-:W-:Y:S04]  /*2370*/  ULOP3.LUT UR8, UR49, 0x2, URZ, 0xfc, !UPT ;  /* 0x0000000231087892 */ /* 0x000fe8000f8efcff */
[----:B------:R-:W-:Y:S09]  /*2380*/  UISETP.NE.AND UP0, UPT, UR8, 0x2, UPT ;  /* 0x000000020800788c */ /* 0x000ff2000bf05270 */
[----:B------:R-:W-:Y:S05]  /*2390*/  BRA.U UP0, `(.L_x_33) ;  /* 0x0000000100047547 */ /* 0x000fea000b800000 */
[----:B-1-3--:R-:W-:Y:S05]  /*23a0*/  BPT.TRAP 0x1 ;  /* 0x000000040000795c */ /* 0x00afea0000300000 */
.L_x_33:
[----:B------:R-:W-:Y:S04]  /*23b0*/  BSSY.RECONVERGENT B0, `(.L_x_34) ;  /* 0x0000003000007945 */ /* 0x000fe80003800200 */
[----:B------:R-:W-:Y:S05]  /*23c0*/  @P2 BRA `(.L_x_35) ;  /* 0x0000000000042947 */ /* 0x000fea0003800000 */
[----:B-1-3--:R-:W-:Y:S05]  /*23d0*/  BPT.TRAP 0x1 ;  /* 0x000000040000795c */ /* 0x00afea0000300000 */
.L_x_35:
[----:B-1-3--:R-:W-:Y:S05]  /*23e0*/  BSYNC.RECONVERGENT B0 ;  /* 0x0000000000007941 */ /* 0x00afea0003800200 */
.L_x_34:
[----:B------:R-:W-:Y:S02]  /*23f0*/  UIADD3 UR8, UPT, UPT, UR7, 0x1, URZ ;  /* 0x0000000107087890 */ /* 0x000fe4000fffe0ff */
[----:B------:R-:W-:Y:S02]  /*2400*/  UIMAD UR16, UR36, UR23, UR4 ;  /* 0x00000017241072a4 */ /* 0x000fe4000f8e0204 */
[----:B------:R-:W-:Y:S02]  /*2410*/  UISETP.NE.AND UP0, UPT, UR8, 0x11, UPT ;  /* 0x000000110800788c */ /* 0x000fe4000bf05270 */
[----:B------:R-:W-:Y:S02]  /*2420*/  UIMAD UR15, UR37, UR32, UR5 ;  /* 0x00000020250f72a4 */ /* 0x000fe4000f8e0205 */
[----:B------:R-:W-:Y:S02]  /*2430*/  USEL UR10, URZ, 0x1, UP0 ;  /* 0x00000001ff0a7887 */ /* 0x000fe40008000000 */
[----:B------:R-:W-:Y:S02]  /*2440*/  USEL UR44, UR8, URZ, UP0 ;  /* 0x000000ff082c7287 */ /* 0x000fe40008000000 */
[----:B------:R-:W-:Y:S02]  /*2450*/  ULEA UR15, UR15, UR16, 0x5 ;  /* 0x000000100f0f7291 */ /* 0x000fe4000f8e28ff */
[----:B------:R-:W-:Y:S01]  /*2460*/  ULEA UR8, UR44, UR41, 0x3 ;  /* 0x000000292c087291 */ /* 0x000fe2000f8e18ff */
[----:B------:R-:W-:Y:S01]  /*2470*/  LOP3.LUT R3, R3, UR10, RZ, 0x3c, !PT ;  /* 0x0000000a03037c12 */ /* 0x000fe2000f8e3cff */
[----:B------:R-:W-:Y:S02]  /*2480*/  UIADD3 UR46, UP0, UPT, UR56, 0x80, URZ ;  /* 0x00000080382e7890 */ /* 0x000fe4000ff1e0ff */
[----:B------:R-:W-:Y:S01]  /*2490*/  USHF.L.U32 UR10, UR31, 0x5, URZ ;  /* 0x000000051f0a7899 */ /* 0x000fe200080006ff */
[----:B--2---:R-:W-:Y:S01]  /*24a0*/  SHF.L.U32 R0, R3, 0x1f, RZ ;  /* 0x0000001f03007819 */ /* 0x004fe200000006ff */
[----:B------:R-:W-:Y:S02]  /*24b0*/  UIADD3.X UR47, UPT, UPT, URZ, UR57, URZ, UP0, !UPT ;  /* 0x00000039ff2f7290 */ /* 0x000fe400087fe4ff */
[----:B------:R-:W-:Y:S01]  /*24c0*/  UIADD3 UR45, UPT, UPT, UR36, 0x1, URZ ;  /* 0x00000001242d7890 */ /* 0x000fe2000fffe0ff */
[----:B------:R1:W2:Y:S01]  /*24d0*/  SYNCS.PHASECHK.TRANS64.TRYWAIT P0, [UR8+0x88], R0 ;  /* 0x00008800ff0075a7 */ /* 0x0002a20008001108 */
[----:B------:R-:W-:Y:S02]  /*24e0*/  USHF.L.U32 UR8, UR7, 0xc, URZ ;  /* 0x0000000c07087899 */ /* 0x000fe400080006ff */
[----:B------:R-:W-:Y:S02]  /*24f0*/  UIMAD UR7, UR38, UR33, UR6 ;  /* 0x00000021260772a4 */ /* 0x000fe4000f8e0206 */
[----:B------:R-:W-:Y:S02]  /*2500*/  ULOP3.LUT UR19, UR8, UR53, URZ, 0xfc, !UPT ;  /* 0x0000003508137292 */ /* 0x000fe4000f8efcff */
[----:B------:R-:W-:Y:S02]  /*2510*/  ULEA UR7, UR7, UR15, 0xa ;  /* 0x0000000f07077291 */ /* 0x000fe4000f8e50ff */
[----:B------:R-:W-:Y:S02]  /*2520*/  UIADD3 UR8, UPT, UPT, UR41, 0x4400, UR8 ;  /* 0x0000440029087890 */ /* 0x000fe4000fffe008 */
[----:B------:R-:W-:Y:S02]  /*2530*/  UPRMT UR7, UR7, 0x5410, URZ ;  /* 0x0000541007077896 */ /* 0x000fe400080000ff */
[----:B------:R-:W-:Y:S02]  /*2540*/  UISETP.NE.AND UP2, UPT, UR45, UR62, UPT ;  /* 0x0000003e2d00728c */ /* 0x000fe4000bf45270 */
[----:B------:R-:W-:Y:S02]  /*2550*/  UIADD3 UR40, UPT, UPT, UR37, 0x1, URZ ;  /* 0x0000000125287890 */ /* 0x000fe4000fffe0ff */
[----:B------:R-:W-:Y:S02]  /*2560*/  UIADD3 UR42, UP3, UPT, UR56, 0x200, URZ ;  /* 0x00000200382a7890 */ /* 0x000fe4000ff7e0ff */
[----:B------:R-:W-:Y:S01]  /*2570*/  ULEA UR16, UR19, UR41, 0x1 ;  /* 0x0000002913107291 */ /* 0x000fe2000f8e08ff */
[----:B------:R3:W-:Y:S01]  /*2580*/  UTMALDG.5D.IM2COL [UR8], [UR46], UR7 ;  /* 0x000000082e0073b4 */ /* 0x0007e20008060007 */
[----:B------:R-:W-:Y:S02]  /*2590*/  ULOP3.LUT UR27, UR52, UR10, URZ, 0xfc, !UPT ;  /* 0x0000000a341b7292 */ /* 0x000fe4000f8efcff */
[----:B------:R-:W-:Y:S02]  /*25a0*/  UIADD3.X UR43, UPT, UPT, URZ, UR57, URZ, UP3, !UPT ;  /* 0x00000039ff2b7290 */ /* 0x000fe40009ffe4ff */
[----:B------:R-:W-:Y:S02]  /*25b0*/  @UP2 UIADD3 UR40, UPT, UPT, UR37, URZ, URZ ;  /* 0x000000ff25282290 */ /* 0x000fe4000fffe0ff */
        /* <DEDUP_REMOVED lines=10> */
[----:B------:R-:W-:Y:S01]  /*2660*/  UMOV UR28, UR36 ;  /* 0x00000024001c7c82 */ /* 0x000fe20008000000 */
[----:B------:R-:W-:Y:S02]  /*2670*/  UMOV UR29, UR37 ;  /* 0x00000025001d7c82 */ /* 0x000fe40008000000 */
[----:B------:R-:W-:Y:S01]  /*2680*/  UISETP.NE.AND UP0, UPT, UR35, UR51, UPT ;  /* 0x000000332300728c */ /* 0x000fe2000bf05270 */
[----:B------:R-:W-:Y:S01]  /*2690*/  UMOV UR30, UR38 ;  /* 0x00000026001e7c82 */ /* 0x000fe20008000000 */
[----:B------:R-:W-:Y:S01]  /*26a0*/  UMOV UR20, UR36 ;  /* 0x0000002400147c82 */ /* 0x000fe20008000000 */
[----:B------:R-:W-:Y:S01]  /*26b0*/  USEL UR36, UR45, URZ, UP2 ;  /* 0x000000ff2d247287 */ /* 0x000fe20009000000 */
[----:B------:R1:W-:Y:S01]  /*26c0*/  UTMALDG.5D.MULTICAST [UR24], [UR42], UR55, desc[UR58] ;  /* 0x00003a182a0073b4 */ /* 0x0003e20008021837 */
[----:B------:R-:W-:Y:S01]  /*26d0*/  UMOV UR21, UR37 ;  /* 0x0000002500157c82 */ /* 0x000fe20008000000 */
[----:B------:R-:W-:Y:S01]  /*26e0*/  USEL UR37, UR40, URZ, UP1 ;  /* 0x000000ff28257287 */ /* 0x000fe20008800000 */
[----:B------:R-:W-:Y:S01]  /*26f0*/  UMOV UR22, UR38 ;  /* 0x0000002600167c82 */ /* 0x000fe20008000000 */
[----:B------:R-:W-:Y:S01]  /*2700*/  USEL UR38, UR35, URZ, UP0 ;  /* 0x000000ff23267287 */ /* 0x000fe20008000000 */
[----:B------:R-:W-:Y:S01]  /*2710*/  UMOV UR17, UR9 ;  /* 0x0000000900117c82 */ /* 0x000fe20008000000 */
[----:B------:R-:W-:Y:S02]  /*2720*/  UMOV UR19, UR27 ;  /* 0x0000001b00137c82 */ /* 0x000fe40008000000 */
[----:B------:R1:W-:Y:S01]  /*2730*/  UTMALDG.5D.MULTICAST [UR16], [UR42], UR55, desc[UR58] ;  /* 0x00003a102a0073b4 */ /* 0x0003e20008021837 */
[----:B---3--:R-:W-:Y:S02]  /*2740*/  UIADD3 UR8, UPT, UPT, UR31, 0x1, URZ ;  /* 0x000000011f087890 */ /* 0x008fe4000fffe0ff */
[----:B------:R-:W-:Y:S02]  /*2750*/  @UP0 UIADD3 UR8, UPT, UPT, UR31, URZ, URZ ;  /* 0x000000ff1f080290 */ /* 0x000fe4000fffe0ff */
[----:B------:R-:W-:Y:S02]  /*2760*/  UISETP.GT.U32.AND UP0, UPT, UR48, 0x1, UPT ;  /* 0x000000013000788c */ /* 0x000fe4000bf04070 */
[----:B------:R-:W-:Y:S03]  /*2770*/  UIADD3 UR7, UPT, UPT, UR48, -0x1, URZ ;  /* 0xffffffff30077890 */ /* 0x000fe6000fffe0ff */
[----:B------:R-:W-:Y:S04]  /*2780*/  UMOV UR31, UR8 ;  /* 0x00000008001f7c82 */ /* 0x000fe80008000000 */
[----:B------:R-:W-:Y:S01]  /*2790*/  UMOV UR48, UR7 ;  /* 0x0000000700307c82 */ /* 0x000fe20008000000 */
[----:B------:R-:W-:Y:S01]  /*27a0*/  UMOV UR7, UR44 ;  /* 0x0000002c00077c82 */ /* 0x000fe20008000000 */
[----:B-1----:R-:W-:Y:S05]  /*27b0*/  BRA.U UP0, `(.L_x_36) ;  /* 0xfffffff900d07547 */ /* 0x002fea000b83ffff */
.L_x_30:
[----:B----4-:R-:W-:Y:S01]  /*27c0*/  SHF.L.U32 R4, R2, 0x1f, RZ ;  /* 0x0000001f02047819 */ /* 0x010fe200000006ff */
[----:B------:R-:W-:-:S03]  /*27d0*/  NOP ;  /* 0x0000000000007918 */ /* 0x000fc60000000000 */
[----:B--2---:R-:W2:Y:S02]  /*27e0*/  SYNCS.PHASECHK.TRANS64.TRYWAIT P0, [UR41+0x160], R4 ;  /* 0x00016004ff0075a7 */ /* 0x004ea40008001129 */
[----:B--2---:R-:W-:Y:S05]  /*27f0*/  @!P0 BRA `(.L_x_37) ;  /* 0x0000006c004c8947 */ /* 0x004fea0003800000 */
.L_x_147:
[----:B-1----:R-:W1:Y:S01]  /*2800*/  LDS.128 R4, [UR41+0x1a0] ;  /* 0x0001a029ff047984 */ /* 0x002e620008000c00 */
[----:B------:R-:W-:Y:S02]  /*2810*/  UIADD3 UR4, UPT, UPT, UR41, 0x168, URZ ;  /* 0x0000016829047890 */ /* 0x000fe4000fffe0ff */
[----:B------:R-:W-:Y:S01]  /*2820*/  UISETP.GE.AND UP0, UPT, UR39, 0x1, UPT ;  /* 0x000000012700788c */ /* 0x000fe2000bf06270 */
[----:B------:R-:W-:Y:S01]  /*2830*/  @!PT LDS RZ, [RZ] ;  /* 0x00000000fffff984 */ /* 0x000fe20000000800 */
[----:B------:R-:W-:Y:S01]  /*2840*/  @!PT LDS RZ, [RZ] ;  /* 0x00000000fffff984 */ /* 0x000fe20000000800 */
[----:B------:R-:W-:Y:S01]  /*2850*/  @!PT LDS RZ, [RZ] ;  /* 0x00000000fffff984 */ /* 0x000fe20000000800 */
[----:B------:R-:W-:Y:S01]  /*2860*/  @!PT LDS RZ, [RZ] ;  /* 0x00000000fffff984 */ /* 0x000fe20000000800 */
[----:B------:R2:W-:Y:S06]  /*2870*/  MEMBAR.ALL.CTA ;  /* 0x0000000000007992 */ /* 0x0005ec0000008000 */
[----:B--2---:R-:W2:Y:S01]  /*2880*/  FENCE.VIEW.ASYNC.S ;  /* 0x00000000000073c6 */ /* 0x004ea20000000000 */
[----:B------:R-:W-:-:S09]  /*2890*/  UPRMT UR4, URZ, 0x654, UR4 ;  /* 0x00000654ff047896 */ /* 0x000fd20008000004 */
[----:B--2---:R-:W-:Y:S01]  /*28a0*/  SYNCS.ARRIVE.TRANS64.RED.A1T0 RZ, [UR4], RZ ;  /* 0x000000ffffff79a7 */ /* 0x004fe20008100404 */
[----:B-1----:R-:W-:-:S13]  /*28b0*/  LOP3.LUT P0, RZ, R6, 0x1, RZ, 0xc0, !PT ;  /* 0x0000000106ff7812 */ /* 0x002fda000780c0ff */
[----:B------:R-:W-:Y:S01]  /*28c0*/  VOTEU.ANY UP1, P0 ;  /* 0x0000000000ff7886 */ /* 0x000fe20000020100 */
[----:B------:R-:W-:-:S13]  /*28d0*/  PLOP3.LUT P0, PT, PT, PT, UP1, 0x80, 0x8 ;  /* 0x000000000008781c */ /* 0x000fda0003f0f018 */
[----:B------:R-:W-:Y:S02]  /*28e0*/  @P0 MOV R0, R4 ;  /* 0x0000000400000202 */ /* 0x000fe40000000f00 */
[----:B------:R-:W-:Y:S02]  /*28f0*/  @P0 LOP3.LUT R4, R5, 0xffff, RZ, 0xc0, !PT ;  /* 0x0000ffff05040812 */ /* 0x000fe400078ec0ff */
[----:B------:R-:W-:Y:S02]  /*2900*/  @P0 R2UR UR6, R0 ;  /* 0x00000000000602ca */ /* 0x000fe400000e0000 */
[----:B------:R-:W-:-:S11]  /*2910*/  @P0 R2UR UR5, R4 ;  /* 0x00000000040502ca */ /* 0x000fd600000e0000 */
[----:B------:R-:W-:Y:S02]  /*2920*/  @UP1 UMOV UR61, UR6 ;  /* 0x00000006003d1c82 */ /* 0x000fe40008000000 */
[----:B------:R-:W-:Y:S01]  /*2930*/  @UP1 UMOV UR60, UR5 ;  /* 0x00000005003c1c82 */ /* 0x000fe20008000000 */
[----:B------:R-:W-:Y:S05]  /*2940*/  BRA.U !UP0, `(.L_x_38) ;  /* 0x0000000108d47547 */ /* 0x000fea000b800000 */
[----:B------:R-:W1:Y:S01]  /*2950*/  LDCU.128 UR16, c[0x0][0xc10] ;  /* 0x00018200ff1077ac */ /* 0x000e620008000c00 */
[----:B------:R-:W2:Y:S01]  /*2960*/  LDCU UR21, c[0x0][0xc20] ;  /* 0x00018400ff1577ac */ /* 0x000ea20008000800 */
[----:B------:R-:W3:Y:S01]  /*2970*/  LDCU UR20, c[0x0][0xc0c] ;  /* 0x00018180ff1477ac */ /* 0x000ee20008000800 */
[----:B------:R-:W4:Y:S01]  /*2980*/  LDCU.64 UR12, c[0x0][0xc28] ;  /* 0x00018500ff0c77ac */ /* 0x000f220008000a00 */
[----:B------:R-:W-:Y:S02]  /*2990*/  UISETP.NE.AND UP3, UPT, UR39, 0x1, UPT ;  /* 0x000000012700788c */ /* 0x000fe4000bf65270 */
[----:B-1----:R-:W-:Y:S02]  /*29a0*/  UIMAD.WIDE.U32 UR4, UR64, UR19, URZ ;  /* 0x00000013400472a5 */ /* 0x002fe4000f8e00ff */
[----:B------:R-:W-:Y:S02]  /*29b0*/  UIMAD.WIDE.U32 UR6, UR65, UR16, URZ ;  /* 0x00000010410672a5 */ /* 0x000fe4000f8e00ff */
[----:B------:R-:W-:-:S02]  /*29c0*/  UISETP.NE.AND UP0, UPT, UR18, 0x1, UPT ;  /* 0x000000011200788c */ /* 0x000fc4000bf05270 */
[----:B------:R-:W-:Y:S01]  /*29d0*/  UIMAD.WIDE.U32 UR10, UR60, UR19, URZ ;  /* 0x000000133c0a72a5 */ /* 0x000fe2000f8e00ff */
[----:B------:R-:W-:Y:S01]  /*29e0*/  UMOV UR4, UR5 ;  /* 0x0000000500047c82 */ /* 0x000fe20008000000 */
[----:B---3--:R-:W-:Y:S02]  /*29f0*/  UISETP.NE.AND UP2, UPT, UR20, 0x1, UPT ;  /* 0x000000011400788c */ /* 0x008fe4000bf45270 */
[----:B--2---:R-:W-:Y:S02]  /*2a00*/  USHF.R.U32.HI UR5, URZ, UR21, UR4 ;  /* 0x00000015ff057299 */ /* 0x004fe40008011604 */
[----:B------:R-:W-:Y:S01]  /*2a10*/  UIMAD.WIDE.U32 UR14, UR61, UR16, URZ ;  /* 0x000000103d0e72a5 */ /* 0x000fe2000f8e00ff */
[----:B------:R-:W-:Y:S01]  /*2a20*/  UMOV UR4, UR7 ;  /* 0x0000000700047c82 */ /* 0x000fe20008000000 */
[----:B------:R-:W-:Y:S02]  /*2a30*/  USEL UR5, UR64, UR5, !UP0 ;  /* 0x0000000540057287 */ /* 0x000fe4000c000000 */
[----:B------:R-:W-:-:S02]  /*2a40*/  USHF.R.U32.HI UR4, URZ, UR17, UR4 ;  /* 0x00000011ff047299 */ /* 0x000fc40008011604 */
[----:B----4-:R-:W-:Y:S02]  /*2a50*/  UIMAD.WIDE.U32 UR8, UR5, UR12, URZ ;  /* 0x0000000c050872a5 */ /* 0x010fe4000f8e00ff */
[----:B------:R-:W-:Y:S01]  /*2a60*/  USEL UR6, UR65, UR4, !UP2 ;  /* 0x0000000441067287 */ /* 0x000fe2000d000000 */
[----:B------:R-:W-:Y:S02]  /*2a70*/  UMOV UR14, UR15 ;  /* 0x0000000f000e7c82 */ /* 0x000fe40008000000 */
[----:B------:R-:W-:Y:S01]  /*2a80*/  UMOV UR4, UR11 ;  /* 0x0000000b00047c82 */ /* 0x000fe20008000000 */
[----:B------:R-:W-:Y:S01]  /*2a90*/  UIMAD.WIDE.U32 UR10, UR6, UR12, URZ ;  /* 0x0000000c060a72a5 */ /* 0x000fe2000f8e00ff */
[----:B------:R-:W-:Y:S01]  /*2aa0*/  UMOV UR8, UR9 ;  /* 0x0000000900087c82 */ /* 0x000fe20008000000 */
[----:B------:R-:W-:Y:S02]  /*2ab0*/  USHF.R.U32.HI UR4, URZ, UR21, UR4 ;  /* 0x00000015ff047299 */ /* 0x000fe40008011604 */
[----:B------:R-:W-:-:S03]  /*2ac0*/  @UP3 USHF.R.U32.HI UR5, URZ, UR13, UR8 ;  /* 0x0000000dff053299 */ /* 0x000fc60008011608 */
[----:B------:R-:W-:Y:S01]  /*2ad0*/  UMOV UR10, UR11 ;  /* 0x0000000b000a7c82 */ /* 0x000fe20008000000 */
[----:B------:R-:W-:Y:S02]  /*2ae0*/  USHF.R.U32.HI UR17, URZ, UR17, UR14 ;  /* 0x00000011ff117299 */ /* 0x000fe4000801160e */
[----:B------:R-:W-:Y:S02]  /*2af0*/  USEL UR4, UR60, UR4, !UP0 ;  /* 0x000000043c047287 */ /* 0x000fe4000c000000 */
[----:B------:R-:W-:Y:S02]  /*2b00*/  @UP3 USHF.R.U32.HI UR6, URZ, UR13, UR10 ;  /* 0x0000000dff063299 */ /* 0x000fe4000801160a */
[----:B------:R-:W-:Y:S02]  /*2b10*/  UIMAD UR7, UR39, UR5, URZ ;  /* 0x00000005270772a4 */ /* 0x000fe4000f8e02ff */
[----:B------:R-:W-:Y:S02]  /*2b20*/  USEL UR5, UR61, UR17, !UP2 ;  /* 0x000000113d057287 */ /* 0x000fe4000d000000 */
[----:B------:R-:W-:-:S02]  /*2b30*/  UIMAD UR10, UR39, UR6, URZ ;  /* 0x00000006270a72a4 */ /* 0x000fc4000f8e02ff */
[----:B------:R-:W-:Y:S02]  /*2b40*/  UISETP.GE.AND UP0, UPT, UR4, UR7, UPT ;  /* 0x000000070400728c */ /* 0x000fe4000bf06270 */
[----:B------:R-:W-:Y:S02]  /*2b50*/  UIMAD.WIDE.U32 UR8, UR4, UR12, URZ ;  /* 0x0000000c040872a5 */ /* 0x000fe4000f8e00ff */
[----:B------:R-:W-:Y:S02]  /*2b60*/  UISETP.GE.OR UP0, UPT, UR5, UR10, UP0 ;  /* 0x0000000a0500728c */ /* 0x000fe40008706670 */
[----:B------:R-:W-:-:S03]  /*2b70*/  UIMAD.WIDE.U32 UR10, UR5, UR12, URZ ;  /* 0x0000000c050a72a5 */ /* 0x000fc6000f8e00ff */
[----:B------:R-:W-:Y:S01]  /*2b80*/  UMOV UR7, UR9 ;  /* 0x0000000900077c82 */ /* 0x000fe20008000000 */
[----:B------:R-:W-:Y:S02]  /*2b90*/  UIADD3 UR9, UPT, UPT, -UR4, URZ, URZ ;  /* 0x000000ff04097290 */ /* 0x000fe4000fffe1ff */
[----:B------:R-:W-:Y:S02]  /*2ba0*/  USHF.R.U32.HI UR7, URZ, UR13, UR7 ;  /* 0x0000000dff077299 */ /* 0x000fe40008011607 */
[----:B------:R-:W-:Y:S02]  /*2bb0*/  UIMAD UR10, UR18, UR9, UR60 ;  /* 0x00000009120a72a4 */ /* 0x000fe4000f8e023c */
[----:B------:R-:W-:Y:S01]  /*2bc0*/  USEL UR7, UR4, UR7, !UP3 ;  /* 0x0000000704077287 */ /* 0x000fe2000d800000 */
[----:B------:R-:W-:Y:S01]  /*2bd0*/  @!UP0 UMOV UR8, UR11 ;  /* 0x0000000b00088c82 */ /* 0x000fe20008000000 */
[----:B------:R-:W-:Y:S02]  /*2be0*/  UIADD3 UR11, UPT, UPT, -UR5, URZ, URZ ;  /* 0x000000ff050b7290 */ /* 0x000fe4000fffe1ff */
[----:B------:R-:W-:-:S02]  /*2bf0*/  @!UP0 USHF.R.U32.HI UR8, URZ, UR13, UR8 ;  /* 0x0000000dff088299 */ /* 0x000fc40008011608 */
[----:B------:R-:W-:Y:S02]  /*2c00*/  UIADD3 UR9, UPT, UPT, -UR7, URZ, URZ ;  /* 0x000000ff07097290 */ /* 0x000fe4000fffe1ff */
[----:B------:R-:W-:Y:S02]  /*2c10*/  @!UP0 USEL UR8, UR5, UR8, !UP3 ;  /* 0x0000000805088287 */ /* 0x000fe4000d800000 */
[----:B------:R-:W-:Y:S02]  /*2c20*/  UIMAD UR9, UR39, UR9, UR4 ;  /* 0x00000009270972a4 */ /* 0x000fe4000f8e0204 */
[----:B------:R-:W-:Y:S02]  /*2c30*/  @!UP0 UIADD3 UR7, UPT, UPT, UR7, -UR8, URZ ;  /* 0x8000000807078290 */ /* 0x000fe4000fffe0ff */
[----:B------:R-:W-:Y:S02]  /*2c40*/  @!UP0 UIMAD UR8, UR9, UR6, UR8 ;  /* 0x00000006090882a4 */ /* 0x000fe4000f8e0208 */
[----:B------:R-:W-:-:S02]  /*2c50*/  @!UP0 UIMAD UR4, UR39, UR7, UR5 ;  /* 0x00000007270482a4 */ /* 0x000fc4000f8e0205 */
[----:B------:R-:W-:Y:S02]  /*2c60*/  UIMAD UR6, UR20, UR11, UR61 ;  /* 0x0000000b140672a4 */ /* 0x000fe4000f8e023d */
[----:B------:R-:W-:Y:S01]  /*2c70*/  UIMAD UR60, UR4, UR18, UR10 ;  /* 0x00000012043c72a4 */ /* 0x000fe2000f8e020a */
[----:B------:R-:W-:Y:S02]  /*2c80*/  @!UP0 UMOV UR5, UR8 ;  /* 0x0000000800058c82 */ /* 0x000fe40008000000 */
[----:B------:R-:W-:-:S12]  /*2c90*/  UIMAD UR61, UR5, UR20, UR6 ;  /* 0x00000014053d72a4 */ /* 0x000fd8000f8e0206 */
.L_x_38:
[----:B------:R-:W1:Y:S02]  /*2ca0*/  LDCU UR4, c[0x0][0xc30] ;  /* 0x00018600ff0477ac */ /* 0x000e640008000800 */
[----:B-1----:R-:W-:-:S09]  /*2cb0*/  UISETP.NE.AND UP0, UPT, UR4, 0x1, UPT ;  /* 0x000000010400788c */ /* 0x002fd2000bf05270 */
[----:B------:R-:W-:Y:S05]  /*2cc0*/  BRA.U UP0, `(.L_x_39) ;  /* 0x0000000100447547 */ /* 0x000fea000b800000 */
[----:B------:R-:W1:Y:S01]  /*2cd0*/  LDCU.128 UR8, c[0x0][0xc10] ;  /* 0x00018200ff0877ac */ /* 0x000e620008000c00 */
[----:B------:R-:W2:Y:S01]  /*2ce0*/  LDCU UR12, c[0x0][0xc0c] ;  /* 0x00018180ff0c77ac */ /* 0x000ea20008000800 */
[----:B------:R-:W3:Y:S01]  /*2cf0*/  LDCU UR13, c[0x0][0xc20] ;  /* 0x00018400ff0d77ac */ /* 0x000ee20008000800 */
[----:B-1----:R-:W-:Y:S02]  /*2d00*/  UIMAD.WIDE.U32 UR6, UR61, UR8, URZ ;  /* 0x000000083d0672a5 */ /* 0x002fe4000f8e00ff */
[----:B------:R-:W-:Y:S02]  /*2d10*/  UIMAD.WIDE.U32 UR4, UR60, UR11, URZ ;  /* 0x0000000b3c0472a5 */ /* 0x000fe4000f8e00ff */
[----:B--2---:R-:W-:Y:S02]  /*2d20*/  UISETP.NE.AND UP2, UPT, UR12, 0x1, UPT ;  /* 0x000000010c00788c */ /* 0x004fe4000bf45270 */
[----:B------:R-:W-:Y:S01]  /*2d30*/  UISETP.NE.AND UP0, UPT, UR10, 0x1, UPT ;  /* 0x000000010a00788c */ /* 0x000fe2000bf05270 */
[----:B------:R-:W-:-:S02]  /*2d40*/  UMOV UR6, UR7 ;  /* 0x0000000700067c82 */ /* 0x000fc40008000000 */
[----:B------:R-:W-:Y:S01]  /*2d50*/  UMOV UR4, UR5 ;  /* 0x0000000500047c82 */ /* 0x000fe20008000000 */
[----:B------:R-:W-:Y:S02]  /*2d60*/  USHF.R.U32.HI UR6, URZ, UR9, UR6 ;  /* 0x00000009ff067299 */ /* 0x000fe40008011606 */
[----:B---3--:R-:W-:Y:S02]  /*2d70*/  USHF.R.U32.HI UR4, URZ, UR13, UR4 ;  /* 0x0000000dff047299 */ /* 0x008fe40008011604 */
[----:B------:R-:W-:Y:S02]  /*2d80*/  USEL UR5, UR61, UR6, !UP2 ;  /* 0x000000063d057287 */ /* 0x000fe4000d000000 */
[----:B------:R-:W-:-:S04]  /*2d90*/  USEL UR4, UR60, UR4, !UP0 ;  /* 0x000000043c047287 */ /* 0x000fc8000c000000 */
[----:B------:R-:W-:Y:S02]  /*2da0*/  UIADD3 UR6, UPT, UPT, UR5, -UR4, URZ ;  /* 0x8000000405067290 */ /* 0x000fe4000fffe0ff */
[----:B------:R-:W-:Y:S02]  /*2db0*/  UIADD3 UR4, UPT, UPT, -UR5, UR4, URZ ;  /* 0x0000000405047290 */ /* 0x000fe4000fffe1ff */
[----:B------:R-:W-:Y:S02]  /*2dc0*/  UIMAD UR60, UR6, UR10, UR60 ;  /* 0x0000000a063c72a4 */ /* 0x000fe4000f8e023c */
[----:B------:R-:W-:-:S12]  /*2dd0*/  UIMAD UR61, UR4, UR12, UR61 ;  /* 0x0000000c043d72a4 */ /* 0x000fd8000f8e023d */
.L_x_39:
[----:B------:R-:W-:Y:S01]  /*2de0*/  R2UR UR5, R45 ;  /* 0x000000002d0572ca */ /* 0x000fe200000e0000 */
[----:B------:R-:W-:Y:S01]  /*2df0*/  UMOV UR27, UR54 ;  /* 0x00000036001b7c82 */ /* 0x000fe20008000000 */
[----:B------:R-:W-:Y:S02]  /*2e00*/  R2UR UR4, R44 ;  /* 0x000000002c0472ca */ /* 0x000fe400000e0000 */
[----:B------:R-:W-:Y:S02]  /*2e10*/  PLOP3.LUT P1, PT, PT, PT, PT, 0x80, 0x8 ;  /* 0x000000000008781c */ /* 0x000fe40003f2f070 */
[----:B------:R-:W-:-:S07]  /*2e20*/  LOP3.LUT R2, R2, 0x1, RZ, 0x3c, !PT ;  /* 0x0000000102027812 */ /* 0x000fce00078e3cff */
[----:B------:R-:W-:Y:S02]  /*2e30*/  UIADD3 UR51, UPT, UPT, UR61, UR5, URZ ;  /* 0x000000053d337290 */ /* 0x000fe4000fffe0ff */
[----:B------:R-:W-:Y:S01]  /*2e40*/  UIADD3 UR24, UPT, UPT, UR60, UR4, URZ ;  /* 0x000000043c187290 */ /* 0x000fe2000fffe0ff */
[----:B------:R-:W-:Y:S11]  /*2e50*/  BRA.U UP1, `(.L_x_40) ;  /* 0xffffffe901707547 */ /* 0x000ff6000b83ffff */
[----:B------:R-:W-:Y:S01]  /*2e60*/  UIADD3 UR41, UPT, UPT, UR41, 0x88, URZ ;  /* 0x0000008829297890 */ /* 0x000fe2000fffe0ff */
[----:B------:R-:W-:-:S03]  /*2e70*/  SHF.L.U32 R2, R3, 0x1f, RZ ;  /* 0x0000001f03027819 */ /* 0x000fc600000006ff */
[----:B------:R-:W-:-:S09]  /*2e80*/  ULEA UR4, UR44, UR41, 0x3 ;  /* 0x000000292c047291 */ /* 0x000fd2000f8e18ff */
[----:B------:R-:W1:Y:S02]  /*2e90*/  SYNCS.PHASECHK.TRANS64.TRYWAIT P0, [UR4], R2 ;  /* 0x00000002ff0075a7 */ /* 0x000e640008001104 */
[----:B-1----:R-:W-:Y:S05]  /*2ea0*/  @!P0 BRA `(.L_x_41) ;  /* 0x0000006400b88947 */ /* 0x002fea0003800000 */
.L_x_149:
[----:B------:R-:W-:-:S04]  /*2eb0*/  UIADD3 UR4, UPT, UPT, UR44, 0x1, URZ ;  /* 0x000000012c047890 */ /* 0x000fc8000fffe0ff */
[----:B------:R-:W-:-:S04]  /*2ec0*/  UISETP.NE.AND UP0, UPT, UR4, 0x11, UPT ;  /* 0x000000110400788c */ /* 0x000fc8000bf05270 */
[----:B------:R-:W-:Y:S02]  /*2ed0*/  USEL UR6, URZ, 0x1, UP0 ;  /* 0x00000001ff067887 */ /* 0x000fe40008000000 */
[----:B------:R-:W-:-:S04]  /*2ee0*/  USEL UR4, UR4, URZ, UP0 ;  /* 0x000000ff04047287 */ /* 0x000fc80008000000 */
[----:B------:R-:W-:Y:S01]  /*2ef0*/  ULEA UR5, UR4, UR41, 0x3 ;  /* 0x0000002904057291 */ /* 0x000fe2000f8e18ff */
[----:B-1----:R-:W-:-:S04]  /*2f00*/  LOP3.LUT R2, R3, UR6, RZ, 0x3c, !PT ;  /* 0x0000000603027c12 */ /* 0x002fc8000f8e3cff */
[----:B------:R-:W-:-:S04]  /*2f10*/  SHF.L.U32 R3, R2, 0x1f, RZ ;  /* 0x0000001f02037819 */ /* 0x000fc800000006ff */
[----:B------:R-:W1:Y:S02]  /*2f20*/  SYNCS.PHASECHK.TRANS64.TRYWAIT P0, [UR5], R3 ;  /* 0x00000003ff0075a7 */ /* 0x000e640008001105 */
[----:B-1----:R-:W-:Y:S05]  /*2f30*/  @!P0 BRA `(.L_x_42) ;  /* 0x0000006400ac8947 */ /* 0x002fea0003800000 */
.L_x_151:
[----:B------:R-:W-:-:S04]  /*2f40*/  UIADD3 UR4, UPT, UPT, UR4, 0x1, URZ ;  /* 0x0000000104047890 */ /* 0x000fc8000fffe0ff */
[----:B------:R-:W-:-:S04]  /*2f50*/  UISETP.NE.AND UP0, UPT, UR4, 0x11, UPT ;  /* 0x000000110400788c */ /* 0x000fc8000bf05270 */
[----:B------:R-:W-:Y:S02]  /*2f60*/  USEL UR6, URZ, 0x1, UP0 ;  /* 0x00000001ff067887 */ /* 0x000fe40008000000 */
[----:B------:R-:W-:-:S04]  /*2f70*/  USEL UR4, UR4, URZ, UP0 ;  /* 0x000000ff04047287 */ /* 0x000fc80008000000 */
[----:B------:R-:W-:Y:S01]  /*2f80*/  ULEA UR5, UR4, UR41, 0x3 ;  /* 0x0000002904057291 */ /* 0x000fe2000f8e18ff */
[----:B------:R-:W-:-:S04]  /*2f90*/  LOP3.LUT R2, R2, UR6, RZ, 0x3c, !PT ;  /* 0x0000000602027c12 */ /* 0x000fc8000f8e3cff */
[----:B-1----:R-:W-:-:S04]  /*2fa0*/  SHF.L.U32 R3, R2, 0x1f, RZ ;  /* 0x0000001f02037819 */ /* 0x002fc800000006ff */
[----:B------:R-:W1:Y:S02]  /*2fb0*/  SYNCS.PHASECHK.TRANS64.TRYWAIT P0, [UR5], R3 ;  /* 0x00000003ff0075a7 */ /* 0x000e640008001105 */
[----:B-1----:R-:W-:Y:S05]  /*2fc0*/  @!P0 BRA `(.L_x_43) ;  /* 0x0000006400a08947 */ /* 0x002fea0003800000 */
.L_x_153:
        /* <DEDUP_REMOVED lines=9> */
.L_x_155:
        /* <DEDUP_REMOVED lines=9> */
.L_x_157:
        /* <DEDUP_REMOVED lines=9> */
.L_x_159:
        /* <DEDUP_REMOVED lines=9> */
.L_x_161:
        /* <DEDUP_REMOVED lines=9> */
.L_x_163:
        /* <DEDUP_REMOVED lines=9> */
.L_x_165:
        /* <DEDUP_REMOVED lines=9> */
.L_x_167:
        /* <DEDUP_REMOVED lines=9> */
.L_x_169:
        /* <DEDUP_REMOVED lines=9> */
.L_x_171:
        /* <DEDUP_REMOVED lines=9> */
.L_x_173:
        /* <DEDUP_REMOVED lines=9> */
.L_x_175:
        /* <DEDUP_REMOVED lines=9> */
.L_x_177:
        /* <DEDUP_REMOVED lines=9> */
.L_x_179:
[----:B------:R-:W-:-:S04]  /*3720*/  UIADD3 UR4, UPT, UPT, UR4, 0x1, URZ ;  /* 0x0000000104047890 */ /* 0x000fc8000fffe0ff */
[----:B------:R-:W-:-:S04]  /*3730*/  UISETP.NE.AND UP0, UPT, UR4, 0x11, UPT ;  /* 0x000000110400788c */ /* 0x000fc8000bf05270 */
[----:B------:R-:W-:Y:S02]  /*3740*/  USEL UR5, URZ, 0x1, UP0 ;  /* 0x00000001ff057887 */ /* 0x000fe40008000000 */
[----:B------:R-:W-:-:S04]  /*3750*/  USEL UR4, UR4, URZ, UP0 ;  /* 0x000000ff04047287 */ /* 0x000fc80008000000 */
[----:B------:R-:W-:Y:S01]  /*3760*/  ULEA UR4, UR4, UR41, 0x3 ;  /* 0x0000002904047291 */ /* 0x000fe2000f8e18ff */
[----:B------:R-:W-:-:S04]  /*3770*/  LOP3.LUT R2, R2, UR5, RZ, 0x3c, !PT ;  /* 0x0000000502027c12 */ /* 0x000fc8000f8e3cff */
[----:B------:R-:W-:Y:S01]  /*3780*/  SHF.L.U32 R2, R2, 0x1f, RZ ;  /* 0x0000001f02027819 */ /* 0x000fe200000006ff */
[----:B-1----:R-:W-:-:S07]  /*3790*/  IMAD.U32 R0, RZ, RZ, UR4 ;  /* 0x00000004ff007e24 */ /* 0x002fce000f8e00ff */
.L_x_57:
[----:B-1----:R1:W2:Y:S02]  /*37a0*/  SYNCS.PHASECHK.TRANS64.TRYWAIT P0, [R0+URZ], R2 ;  /* 0x00000002000075a7 */ /* 0x0022a400080011ff */
[----:B--2---:R-:W-:Y:S05]  /*37b0*/  @!P0 NANOSLEEP.SYNCS 0x989680 ;  /* 0x009896800000895d */ /* 0x004fea0003900000 */
[----:B------:R-:W2:Y:S02]  /*37c0*/  @!P0 SYNCS.PHASECHK.TRANS64 P0, [R0+URZ], R2 ;  /* 0x00000002000085a7 */ /* 0x000ea400080010ff */
[----:B--2---:R-:W-:Y:S05]  /*37d0*/  @P0 EXIT ;  /* 0x000000000000094d */ /* 0x004fea0003800000 */
[----:B------:R-:W-:Y:S05]  /*37e0*/  BRA `(.L_x_57) ;  /* 0xfffffffc00ec7947 */ /* 0x000fea000383ffff */
.L_x_22:
[----:B------:R-:W1:Y:S02]  /*37f0*/  S2UR UR4, SR_CgaCtaId ;  /* 0x00000000000479c3 */ /* 0x000e640000008800 */
[----:B-1----:R-:W-:-:S04]  /*3800*/  UISETP.NE.AND UP0, UPT, UR4, URZ, UPT ;  /* 0x000000ff0400728c */ /* 0x002fc8000bf05270 */
[----:B------:R-:W-:-:S09]  /*3810*/  UISETP.NE.OR UP0, UPT, UR18, 0x1, UP0 ;  /* 0x000000011200788c */ /* 0x000fd20008705670 */
[----:B------:R-:W-:Y:S05]  /*3820*/  BRA.U UP0, `(.L_x_58) ;  /* 0x0000000100b47547 */ /* 0x000fea000b800000 */
[----:B------:R-:W1:Y:S01]  /*3830*/  S2UR UR5, SR_CgaCtaId ;  /* 0x00000000000579c3 */ /* 0x000e620000008800 */
[----:B------:R-:W-:Y:S01]  /*3840*/  UMOV UR4, 0x400 ;  /* 0x0000040000047882 */ /* 0x000fe20000000000 */
[----:B------:R-:W-:Y:S01]  /*3850*/  HFMA2 R3, -RZ, RZ, 0, 5.9604644775390625e-08 ;  /* 0x00000001ff037431 */ /* 0x000fe200000001ff */
[----:B------:R-:W-:Y:S01]  /*3860*/  ISETP.GE.U32.AND P0, PT, R0, 0x2, PT ;  /* 0x000000020000780c */ /* 0x000fe20003f06070 */
[----:B------:R-:W-:Y:S01]  /*3870*/  IMAD.MOV.U32 R8, RZ, RZ, RZ ;  /* 0x000000ffff087224 */ /* 0x000fe200078e00ff */
[----:B-1----:R-:W-:-:S04]  /*3880*/  ULEA UR4, UR5, UR4, 0x18 ;  /* 0x0000000405047291 */ /* 0x002fc8000f8ec0ff */
[----:B------:R-:W-:Y:S02]  /*3890*/  UIADD3 UR5, UPT, UPT, UR4, 0x168, URZ ;  /* 0x0000016804057890 */ /* 0x000fe4000fffe0ff */
[----:B------:R-:W-:Y:S02]  /*38a0*/  UIADD3 UR8, UPT, UPT, UR4, 0x160, URZ ;  /* 0x0000016004087890 */ /* 0x000fe4000fffe0ff */
[----:B------:R-:W-:-:S12]  /*38b0*/  UPRMT UR5, URZ, 0x654, UR5 ;  /* 0x00000654ff057896 */ /* 0x000fd80008000005 */
.L_x_61:
[----:B------:R-:W-:Y:S01]  /*38c0*/  SHF.L.U32 R6, R3, 0x1f, RZ ;  /* 0x0000001f03067819 */ /* 0x000fe200000006ff */
[----:B------:R-:W-:Y:S02]  /*38d0*/  IMAD.U32 R4, RZ, RZ, UR8 ;  /* 0x00000008ff047e24 */ /* 0x000fe4000f8e00ff */
[----:B------:R-:W-:Y:S01]  /*38e0*/  @!P0 IMAD.MOV.U32 R5, RZ, RZ, 0x10 ;  /* 0x00000010ff058424 */ /* 0x000fe200078e00ff */
[----:B------:R-:W1:Y:S02]  /*38f0*/  SYNCS.PHASECHK.TRANS64.TRYWAIT P1, [UR4+0x168], R6 ;  /* 0x00016806ff0075a7 */ /* 0x000e640008021104 */
[----:B------:R-:W-:-:S04]  /*3900*/  PRMT R4, R0, 0x654, R4 ;  /* 0x0000065400047816 */ /* 0x000fc80000000004 */
[----:B------:R-:W-:Y:S01]  /*3910*/  SEL R2, R4, R2, !P0 ;  /* 0x0000000204027207 */ /* 0x000fe20004000000 */
[----:B-1----:R-:W-:Y:S06]  /*3920*/  @!P1 BRA `(.L_x_59) ;  /* 0x0000006000989947 */ /* 0x002fec0003800000 */
.L_x_181:
[----:B------:R-:W-:Y:S01]  /*3930*/  UIADD3 UR6, UPT, UPT, UR4, 0x1a0, URZ ;  /* 0x000001a004067890 */ /* 0x000fe2000fffe0ff */
[----:B------:R2:W-:Y:S01]  /*3940*/  @!P0 SYNCS.ARRIVE.TRANS64.RED RZ, [R2+URZ], R5 ;  /* 0x0000000502ff89a7 */ /* 0x0005e200080004ff */
[----:B------:R-:W-:Y:S01]  /*3950*/  UIADD3 UR7, UPT, UPT, UR4, 0x160, URZ ;  /* 0x0000016004077890 */ /* 0x000fe2000fffe0ff */
[----:B------:R-:W-:-:S08]  /*3960*/  LOP3.LUT R3, R3, 0x1, RZ, 0x3c, !PT ;  /* 0x0000000103037812 */ /* 0x000fd000078e3cff */
[----:B------:R-:W-:Y:S06]  /*3970*/  UGETNEXTWORKID.BROADCAST [UR6], [UR7] ;  /* 0x00000000060073ca */ /* 0x000fec0008000100 */
[----:B--2---:R-:W-:-:S04]  /*3980*/  SHF.L.U32 R5, R8, 0x1f, RZ ;  /* 0x0000001f08057819 */ /* 0x004fc800000006ff */
[----:B------:R-:W2:Y:S02]  /*3990*/  SYNCS.PHASECHK.TRANS64.TRYWAIT P1, [UR4+0x160], R5 ;  /* 0x00016005ff0075a7 */ /* 0x000ea40008021104 */
[----:B--2---:R-:W-:Y:S05]  /*39a0*/  @!P1 BRA `(.L_x_60) ;  /* 0x0000006000909947 */ /* 0x004fea0003800000 */
.L_x_183:
[----:B-1----:R-:W1:Y:S01]  /*39b0*/  LDS.128 R4, [UR4+0x1a0] ;  /* 0x0001a004ff047984 */ /* 0x002e620008000c00 */
[----:B------:R-:W-:Y:S01]  /*39c0*/  LOP3.LUT R8, R8, 0x1, RZ, 0x3c, !PT ;  /* 0x0000000108087812 */ /* 0x000fe200078e3cff */
[----:B------:R-:W-:Y:S01]  /*39d0*/  @!PT LDS RZ, [RZ] ;  /* 0x00000000fffff984 */ /* 0x000fe20000000800 */
[----:B------:R-:W-:Y:S01]  /*39e0*/  @!PT LDS RZ, [RZ] ;  /* 0x00000000fffff984 */ /* 0x000fe20000000800 */
[----:B------:R-:W-:Y:S01]  /*39f0*/  @!PT LDS RZ, [RZ] ;  /* 0x00000000fffff984 */ /* 0x000fe20000000800 */
[----:B------:R-:W-:Y:S01]  /*3a00*/  @!PT LDS RZ, [RZ] ;  /* 0x00000000fffff984 */ /* 0x000fe20000000800 */
[----:B------:R2:W-:Y:S06]  /*3a10*/  MEMBAR.ALL.CTA ;  /* 0x0000000000007992 */ /* 0x0005ec0000008000 */
[----:B--2---:R-:W2:Y:S02]  /*3a20*/  FENCE.VIEW.ASYNC.S ;  /* 0x00000000000073c6 */ /* 0x004ea40000000000 */
[----:B--2---:R-:W-:Y:S01]  /*3a30*/  SYNCS.ARRIVE.TRANS64.RED.A1T0 RZ, [UR5], RZ ;  /* 0x000000ffffff79a7 */ /* 0x004fe20008100405 */
[----:B-1----:R-:W-:-:S13]  /*3a40*/  LOP3.LUT P1, RZ, R6, 0x1, RZ, 0xc0, !PT ;  /* 0x0000000106ff7812 */ /* 0x002fda000782c0ff */
[----:B------:R-:W-:Y:S05]  /*3a50*/  @P1 BRA `(.L_x_61) ;  /* 0xfffffffc00981947 */ /* 0x000fea000383ffff */
[----:B------:R-:W-:-:S04]  /*3a60*/  SHF.L.U32 R0, R3, 0x1f, RZ ;  /* 0x0000001f03007819 */ /* 0x000fc800000006ff */
[----:B------:R-:W1:Y:S02]  /*3a70*/  SYNCS.PHASECHK.TRANS64 P0, [UR4+0x168], R0 ;  /* 0x00016800ff0075a7 */ /* 0x000e640008001004 */
[----:B-1----:R-:W-:Y:S05]  /*3a80*/  @P0 EXIT ;  /* 0x000000000000094d */ /* 0x002fea0003800000 */
[----:B------:R-:W-:-:S07]  /*3a90*/  MOV R0, UR4 ;  /* 0x0000000400007c02 */ /* 0x000fce0008000f00 */
.L_x_62:
[----:B-1----:R-:W-:-:S04]  /*3aa0*/  SHF.L.U32 R2, R3, 0x1f, RZ ;  /* 0x0000001f03027819 */ /* 0x002fc800000006ff */
[----:B------:R1:W2:Y:S03]  /*3ab0*/  SYNCS.PHASECHK.TRANS64.TRYWAIT P0, [R0+URZ+0x168], R2 ;  /* 0x00016802000075a7 */ /* 0x0002a600080011ff */
[----:B--2---:R-:W-:Y:S05]  /*3ac0*/  @!P0 NANOSLEEP.SYNCS 0x989680 ;  /* 0x009896800000895d */ /* 0x004fea0003900000 */
[----:B------:R-:W2:Y:S02]  /*3ad0*/  @!P0 SYNCS.PHASECHK.TRANS64 P0, [R0+URZ+0x168], R2 ;  /* 0x00016802000085a7 */ /* 0x000ea400080010ff */
[----:B--2---:R-:W-:Y:S05]  /*3ae0*/  @P0 EXIT ;  /* 0x000000000000094d */ /* 0x004fea0003800000 */
[----:B------:R-:W-:Y:S05]  /*3af0*/  BRA `(.L_x_62) ;  /* 0xfffffffc00e87947 */ /* 0x000fea000383ffff */
.L_x_58:
[----:B------:R-:W-:Y:S05]  /*3b00*/  BRA.U UP4, `(.L_x_63) ;  /* 0x0000000d04547547 */ /* 0x000fea000b800000 */
[----:B------:R-:W1:Y:S01]  /*3b10*/  S2UR UR7, SR_CgaCtaId ;  /* 0x00000000000779c3 */ /* 0x000e620000008800 */
[----:B------:R-:W-:Y:S01]  /*3b20*/  UMOV UR4, 0x40 ;  /* 0x0000004000047882 */ /* 0x000fe20000000000 */
[----:B------:R-:W-:Y:S01]  /*3b30*/  NOP ;  /* 0x0000000000007918 */ /* 0x000fe20000000000 */
[----:B------:R-:W-:Y:S01]  /*3b40*/  UMOV UR6, 0x400 ;  /* 0x0000040000067882 */ /* 0x000fe20000000000 */
[----:B-1----:R-:W-:Y:S02]  /*3b50*/  ULEA UR5, UR7, UR4, 0x18 ;  /* 0x0000000407057291 */ /* 0x002fe4000f8ec0ff */
[----:B------:R-:W-:-:S07]  /*3b60*/  ULEA UR6, UR7, UR6, 0x18 ;  /* 0x0000000607067291 */ /* 0x000fce000f8ec0ff */
[----:B------:R-:W1:Y:S02]  /*3b70*/  LDS.U8 R0, [UR5+0x1c] ;  /* 0x00001c05ff007984 */ /* 0x000e640008000000 */
[----:B-1----:R-:W-:-:S13]  /*3b80*/  ISETP.NE.AND P0, PT, R0, RZ, PT ;  /* 0x000000ff0000720c */ /* 0x002fda0003f05270 */
[----:B------:R-:W-:Y:S05]  /*3b90*/  @P0 BRA `(.L_x_64) ;  /* 0x0000000000580947 */ /* 0x000fea0003800000 */
[----:B------:R-:W-:-:S13]  /*3ba0*/  ELECT P0, URZ, PT ;  /* 0x0000000000ff782f */ /* 0x000fda0003800000 */
[----:B------:R-:W-:Y:S05]  /*3bb0*/  @!P0 BRA `(.L_x_65) ;  /* 0x0000000000608947 */ /* 0x000fea0003800000 */
[----:B------:R-:W-:Y:S01]  /*3bc0*/  UMOV UR4, 0x10 ;  /* 0x0000001000047882 */ /* 0x000fe20000000000 */
[----:B------:R-:W-:Y:S01]  /*3bd0*/  HFMA2 R0, -RZ, RZ, 0, 5.9604644775390625e-08 ;  /* 0x00000001ff007431 */ /* 0x000fe200000001ff */
[----:B------:R-:W-:-:S03]  /*3be0*/  MOV R3, 0xffff ;  /* 0x0000ffff00037802 */ /* 0x000fc60000000f00 */
[----:B------:R-:W-:Y:S04]  /*3bf0*/  DEPBAR.LE SB1, 0x36 ;  /* 0x00009d800000791a */ /* 0x000fe80000000000 */
[----:B------:R-:W1:Y:S02]  /*3c00*/  UTCATOMSWS.FIND_AND_SET.ALIGN UP0, UR4, UR4 ;  /* 0x00000004000475e3 */ /* 0x000e640008000800 */
[----:B-1----:R-:W-:Y:S01]  /*3c10*/  MOV R4, UR4 ;  /* 0x0000000400047c02 */ /* 0x002fe20008000f00 */
[----:B------:R-:W-:Y:S06]  /*3c20*/  BRA.U UP0, `(.L_x_66) ;  /* 0x0000000100187547 */ /* 0x000fec000b800000 */
.L_x_67:
[----:B------:R-:W-:Y:S05]  /*3c30*/  NANOSLEEP 0x64 ;  /* 0x000000640000795d */ /* 0x000fea0003800000 */
[----:B------:R-:W-:-:S05]  /*3c40*/  UMOV UR4, 0x10 ;  /* 0x0000001000047882 */ /* 0x000fca0000000000 */
[----:B------:R-:W-:Y:S04]  /*3c50*/  DEPBAR.LE SB1, 0x36 ;  /* 0x00009d800000791a */ /* 0x000fe80000000000 */
[----:B------:R-:W1:Y:S02]  /*3c60*/  UTCATOMSWS.FIND_AND_SET.ALIGN UP0, UR4, UR4 ;  /* 0x00000004000475e3 */ /* 0x000e640008000800 */
[----:B-1----:R-:W-:Y:S01]  /*3c70*/  MOV R4, UR4 ;  /* 0x0000000400047c02 */ /* 0x002fe20008000f00 */
[----:B------:R-:W-:Y:S05]  /*3c80*/  BRA.U !UP0, `(.L_x_67) ;  /* 0xfffffffd08e87547 */ /* 0x000fea000b83ffff */
.L_x_66:
[-C--:B------:R-:W-:Y:S02]  /*3c90*/  SHF.L.U32 R3, R3, R4.reuse, RZ ;  /* 0x0000000403037219 */ /* 0x080fe400000006ff */
[----:B------:R-:W-:Y:S01]  /*3ca0*/  SHF.L.U32 R0, R0, R4, RZ ;  /* 0x0000000400007219 */ /* 0x000fe200000006ff */
[----:B------:R-:W-:Y:S02]  /*3cb0*/  IMAD.SHL.U32 R4, R4, 0x20, RZ ;  /* 0x0000002004047824 */ /* 0x000fe400078e00ff */
[----:B------:R1:W-:Y:S04]  /*3cc0*/  ATOMS.OR RZ, [UR5+0x14], R3 ;  /* 0x00001403ffff798c */ /* 0x0003e8000b000005 */
[----:B------:R1:W-:Y:S04]  /*3cd0*/  ATOMS.OR RZ, [UR5+0x18], R0 ;  /* 0x00001800ffff798c */ /* 0x0003e8000b000005 */
[----:B------:R1:W-:Y:S01]  /*3ce0*/  STS [UR6+0x1b0], R4 ;  /* 0x0001b004ff007988 */ /* 0x0003e20008000806 */
[----:B------:R-:W-:Y:S05]  /*3cf0*/  BRA `(.L_x_65) ;  /* 0x0000000000107947 */ /* 0x000fea0003800000 */
.L_x_64:
[----:B------:R-:W-:Y:S02]  /*3d00*/  MOV R0, 0xffffffff ;  /* 0xffffffff00007802 */ /* 0x000fe40000000f00 */
[----:B------:R-:W-:-:S03]  /*3d10*/  MOV R4, 0x3d40 ;  /* 0x00003d4000047802 */ /* 0x000fc60000000f00 */
[----:B------:R1:W-:Y:S04]  /*3d20*/  STS [UR6+0x1b0], R0 ;  /* 0x0001b000ff007988 */ /* 0x0003e80008000806 */
[----:B-1---5:R-:W-:Y:S05]  /*3d30*/  CALL.REL.NOINC `($__internal_1_$__cuda_sm10x_tcgen05_guardrail_trap_phase_invalid_during_alloc) ;  /* 0x0000006400a07944 */ /* 0x022fea0003c00000 */
.L_x_65:
[----:B------:R-:W-:Y:S05]  /*3d40*/  WARPSYNC.ALL ;  /* 0x0000000000007948 */ /* 0x000fea0003800000 */
[----:B------:R-:W2:Y:S01]  /*3d50*/  S2UR UR4, SR_CgaCtaId ;  /* 0x00000000000479c3 */ /* 0x000ea20000008800 */
[----:B------:R-:W-:Y:S01]  /*3d60*/  UMOV UR18, 0x400 ;  /* 0x0000040000127882 */ /* 0x000fe20000000000 */
[----:B------:R-:W-:-:S06]  /*3d70*/  NOP ;  /* 0x0000000000007918 */ /* 0x000fcc0000000000 */
[----:B------:R-:W-:Y:S06]  /*3d80*/  BAR.ARV 0x6, 0xa0 ;  /* 0x0182800000007b1d */ /* 0x000fec0000002000 */
[----:B------:R-:W3:Y:S01]  /*3d90*/  LDCU.64 UR6, c[0x0][0x388] ;  /* 0x00007100ff0677ac */ /* 0x000ee20008000a00 */
[----:B------:R-:W-:Y:S01]  /*3da0*/  LOP3.LUT R2, R2, 0xffff, RZ, 0xc0, !PT ;  /* 0x0000ffff02027812 */ /* 0x000fe200078ec0ff */
[----:B------:R-:W-:Y:S01]  /*3db0*/  IMAD.MOV.U32 R9, RZ, RZ, 0x1 ;  /* 0x00000001ff097424 */ /* 0x000fe200078e00ff */
[----:B------:R-:W4:Y:S02]  /*3dc0*/  LDCU.64 UR8, c[0x0][0x390] ;  /* 0x00007200ff0877ac */ /* 0x000f240008000a00 */
[----:B------:R-:W-:Y:S01]  /*3dd0*/  R2UR UR19, R2 ;  /* 0x00000000021372ca */ /* 0x000fe200000e0000 */
[----:B------:R-:W-:-:S02]  /*3de0*/  IMAD.MOV.U32 R8, RZ, RZ, RZ ;  /* 0x000000ffff087224 */ /* 0x000fc400078e00ff */
[----:B-1----:R-:W-:Y:S01]  /*3df0*/  IMAD.MOV.U32 R3, RZ, RZ, RZ ;  /* 0x000000ffff037224 */ /* 0x002fe200078e00ff */
[----:B------:R-:W-:Y:S01]  /*3e00*/  UMOV UR22, URZ ;  /* 0x000000ff00167c82 */ /* 0x000fe20008000000 */
[----:B--2---:R-:W-:Y:S01]  /*3e10*/  ULEA UR18, UR4, UR18, 0x18 ;  /* 0x0000001204127291 */ /* 0x004fe2000f8ec0ff */
[----:B------:R-:W-:Y:S01]  /*3e20*/  UMOV UR17, URZ ;  /* 0x000000ff00117c82 */ /* 0x000fe20008000000 */
[----:B------:R-:W-:Y:S01]  /*3e30*/  UMOV UR26, 0x0 ;  /* 0x00000000001a7882 */ /* 0x000fe20000000000 */
[----:B------:R-:W-:Y:S01]  /*3e40*/  UMOV UR27, 0x4210490 ;  /* 0x04210490001b7882 */ /* 0x000fe20000000000 */
[----:B------:R-:W-:Y:S01]  /*3e50*/  UMOV UR24, 0x0 ;  /* 0x0000000000187882 */ /* 0x000fe20000000000 */
[----:B------:R-:W-:Y:S01]  /*3e60*/  UMOV UR25, 0x4210490 ;  /* 0x0421049000197882 */ /* 0x000fe20000000000 */
[----:B---3--:R-:W-:-:S03]  /*3e70*/  UIADD3 UR4, UPT, UPT, UR6, 0x1f, URZ ;  /* 0x0000001f06047890 */ /* 0x008fc6000fffe0ff */
[----:B------:R-:W1:Y:S01]  /*3e80*/  LDS R0, [UR18+0x1b0] ;  /* 0x0001b012ff007984 */ /* 0x000e620008000800 */
[----:B------:R-:W-:Y:S02]  /*3e90*/  UIADD3 UR6, UPT, UPT, UR18, 0x4400, URZ ;  /* 0x0000440012067890 */ /* 0x000fe4000fffe0ff */
[----:B------:R-:W-:Y:S02]  /*3ea0*/  USHF.R.S32.HI UR5, URZ, 0x1f, UR4 ;  /* 0x0000001fff057899 */ /* 0x000fe40008011404 */
[----:B------:R-:W-:Y:S02]  /*3eb0*/  USHF.R.U32.HI UR6, URZ, 0x4, UR6 ;  /* 0x00000004ff067899 */ /* 0x000fe40008011606 */
[----:B------:R-:W-:Y:S02]  /*3ec0*/  ULEA.HI UR4, UR5, UR4, URZ, 0x5 ;  /* 0x0000000405047291 */ /* 0x000fe4000f8f28ff */
[----:B------:R-:W-:Y:S02]  /*3ed0*/  UIADD3 UR5, UPT, UPT, UR18, 0x15400, URZ ;  /* 0x0001540012057890 */ /* 0x000fe4000fffe0ff */
[----:B------:R-:W-:-:S02]  /*3ee0*/  USHF.R.S32.HI UR4, URZ, 0x5, UR4 ;  /* 0x00000005ff047899 */ /* 0x000fc40008011404 */
[----:B------:R-:W-:Y:S02]  /*3ef0*/  USHF.R.U32.HI UR5, URZ, 0x4, UR5 ;  /* 0x00000004ff057899 */ /* 0x000fe40008011605 */
[----:B------:R-:W-:Y:S02]  /*3f00*/  UIMAD UR4, UR4, UR7, URZ ;  /* 0x00000007040472a4 */ /* 0x000fe4000f8e02ff */
[----:B------:R-:W-:Y:S02]  /*3f10*/  ULOP3.LUT UR6, UR6, 0x3fff, URZ, 0xc0, !UPT ;  /* 0x00003fff06067892 */ /* 0x000fe4000f8ec0ff */
[----:B----4-:R-:W-:Y:S02]  /*3f20*/  UIMAD UR4, UR4, UR8, URZ ;  /* 0x00000008040472a4 */ /* 0x010fe4000f8e02ff */
[----:B------:R-:W-:Y:S02]  /*3f30*/  ULOP3.LUT UR5, UR5, 0x3fff, URZ, 0xc0, !UPT ;  /* 0x00003fff05057892 */ /* 0x000fe4000f8ec0ff */
[----:B------:R-:W-:-:S02]  /*3f40*/  UIMAD UR7, UR4, UR9, URZ ;  /* 0x00000009040772a4 */ /* 0x000fc4000f8e02ff */
[----:B------:R-:W-:Y:S02]  /*3f50*/  UIADD3 UR4, UPT, UPT, UR18, 0x168, URZ ;  /* 0x0000016812047890 */ /* 0x000fe4000fffe0ff */
[----:B------:R-:W-:Y:S02]  /*3f60*/  ULOP3.LUT UR20, UR6, 0x10000, URZ, 0xfc, !UPT ;  /* 0x0001000006147892 */ /* 0x000fe4000f8efcff */
[----:B------:R-:W-:Y:S02]  /*3f70*/  UPRMT UR28, URZ, 0x654, UR4 ;  /* 0x00000654ff1c7896 */ /* 0x000fe40008000004 */
[----:B------:R-:W-:Y:S02]  /*3f80*/  ULOP3.LUT UR21, UR5, 0x1000000, URZ, 0xfc, !UPT ;  /* 0x0100000005157892 */ /* 0x000fe4000f8efcff */
[----:B------:R-:W-:Y:S02]  /*3f90*/  UIADD3 UR29, UPT, UPT, UR7, -0x1, URZ ;  /* 0xffffffff071d7890 */ /* 0x000fe4000fffe0ff */
[----:B------:R-:W-:Y:S01]  /*3fa0*/  UISETP.GE.AND UP3, UPT, UR7, 0x1, UPT ;  /* 0x000000010700788c */ /* 0x000fe2000bf66270 */
[C---:B-1----:R-:W-:Y:S01]  /*3fb0*/  VIADD R5, R0.reuse, 0x80 ;  /* 0x0000008000057836 */ /* 0x042fe20000000000 */
[----:B------:R-:W-:-:S04]  /*3fc0*/  LOP3.LUT R4, R0, 0xffff, RZ, 0xc0, !PT ;  /* 0x0000ffff00047812 */ /* 0x000fc800078ec0ff */
[----:B------:R-:W-:-:S05]  /*3fd0*/  LOP3.LUT R5, R5, 0xffff, RZ, 0xc0, !PT ;  /* 0x0000ffff05057812 */ /* 0x000fca00078ec0ff */
[----:B------:R1:W-:Y:S02]  /*3fe0*/  STL.64 [R1], R4 ;  /* 0x0000000401007387 */ /* 0x0003e40000100a00 */
.L_x_74:
[----:B-1----:R-:W-:-:S04]  /*3ff0*/  SHF.L.U32 R4, R8, 0x1f, RZ ;  /* 0x0000001f08047819 */ /* 0x002fc800000006ff */
[----:B------:R-:W1:Y:S02]  /*4000*/  SYNCS.PHASECHK.TRANS64.TRYWAIT P0, [UR18+0x160], R4 ;  /* 0x00016004ff0075a7 */ /* 0x000e640008001112 */
[----:B-12-4-:R-:W-:Y:S05]  /*4010*/  @!P0 BRA `(.L_x_68) ;  /* 0x0000005c000c8947 */ /* 0x016fea0003800000 */
.L_x_185:
[----:B-1----:R-:W1:Y:S01]  /*4020*/  LDS.128 R4, [UR18+0x1a0] ;  /* 0x0001a012ff047984 */ /* 0x002e620008000c00 */
[----:B------:R-:W-:Y:S01]  /*4030*/  ULEA UR23, UR22, UR18, 0x3 ;  /* 0x0000001216177291 */ /* 0x000fe2000f8e18ff */
[----:B------:R-:W-:Y:S01]  /*4040*/  SHF.L.U32 R2, R9, 0x1f, RZ ;  /* 0x0000001f09027819 */ /* 0x000fe200000006ff */
[----:B------:R-:W-:Y:S01]  /*4050*/  @!PT LDS RZ, [RZ] ;  /* 0x00000000fffff984 */ /* 0x000fe20000000800 */
[----:B------:R-:W-:Y:S01]  /*4060*/  @!PT LDS RZ, [RZ] ;  /* 0x00000000fffff984 */ /* 0x000fe20000000800 */
[----:B------:R-:W-:Y:S01]  /*4070*/  @!PT LDS RZ, [RZ] ;  /* 0x00000000fffff984 */ /* 0x000fe20000000800 */
[----:B------:R-:W-:Y:S01]  /*4080*/  @!PT LDS RZ, [RZ] ;  /* 0x00000000fffff984 */ /* 0x000fe20000000800 */
[----:B------:R2:W-:Y:S06]  /*4090*/  MEMBAR.ALL.CTA ;  /* 0x0000000000007992 */ /* 0x0005ec0000008000 */
[----:B--2---:R-:W2:Y:S02]  /*40a0*/  FENCE.VIEW.ASYNC.S ;  /* 0x00000000000073c6 */ /* 0x004ea40000000000 */
[----:B--2---:R-:W-:Y:S01]  /*40b0*/  SYNCS.ARRIVE.TRANS64.RED.A1T0 RZ, [UR28], RZ ;  /* 0x000000ffffff79a7 */ /* 0x004fe2000810041c */
[----:B------:R-:W2:Y:S01]  /*40c0*/  SYNCS.PHASECHK.TRANS64.TRYWAIT P0, [UR23+0x180], R2 ;  /* 0x00018002ff0075a7 */ /* 0x000ea20008001117 */
[----:B-1----:R-:W-:Y:S01]  /*40d0*/  LOP3.LUT P2, RZ, R6, 0x1, RZ, 0xc0, !PT ;  /* 0x0000000106ff7812 */ /* 0x002fe2000784c0ff */
[----:B--2---:R-:W-:-:S12]  /*40e0*/  @!P0 BRA `(.L_x_69) ;  /* 0x0000005800f08947 */ /* 0x004fd80003800000 */
.L_x_187:
[----:B------:R-:W-:Y:S05]  /*40f0*/  BRA.U !UP3, `(.L_x_70) ;  /* 0x000000010bc87547 */ /* 0x000fea000b800000 */
[----:B-1----:R-:W-:Y:S01]  /*4100*/  IMAD.U32 R2, RZ, RZ, UR22 ;  /* 0x00000016ff027e24 */ /* 0x002fe2000f8e00ff */
[----:B------:R-:W-:-:S04]  /*4110*/  ULEA UR4, UR17, UR18, 0x3 ;  /* 0x0000001211047291 */ /* 0x000fc8000f8e18ff */
[----:B------:R-:W-:-:S05]  /*4120*/  LEA R2, R2, R1, 0x2 ;  /* 0x0000000102027211 */ /* 0x000fca00078e10ff */
[----:B------:R1:W5:Y:S01]  /*4130*/  LDL R4, [R2] ;  /* 0x0000000002047983 */ /* 0x0003620000100800 */
[----:B------:R-:W-:Y:S01]  /*4140*/  UPLOP3.LUT UP2, UPT, UPT, UPT, UPT, 0x40, 0x4 ;  /* 0x000000000004789c */ /* 0x000fe20003f4e870 */
[----:B------:R-:W-:Y:S01]  /*4150*/  UMOV UR15, UR29 ;  /* 0x0000001d000f7c82 */ /* 0x000fe20008000000 */
[----:B------:R-:W-:Y:S01]  /*4160*/  UMOV UR8, UR17 ;  /* 0x0000001100087c82 */ /* 0x000fe20008000000 */
[----:B-1----:R-:W-:-:S04]  /*4170*/  SHF.L.U32 R2, R3, 0x1f, RZ ;  /* 0x0000001f03027819 */ /* 0x002fc800000006ff */
[----:B------:R1:W2:Y:S04]  /*4180*/  SYNCS.PHASECHK.TRANS64.TRYWAIT P1, [UR4], R2 ;  /* 0x00000002ff0075a7 */ /* 0x0002a80008021104 */
.L_x_73:
[----:B------:R-:W-:Y:S01]  /*4190*/  ULEA UR16, UR8, UR18, 0x3 ;  /* 0x0000001208107291 */ /* 0x000fe2000f8e18ff */
[----:B--234-:R-:W-:Y:S11]  /*41a0*/  @P1 BRA `(.L_x_71) ;  /* 0x00000000000c1947 */ /* 0x01cff60003800000 */
[----:B------:R-:W-:Y:S04]  /*41b0*/  SHF.L.U32 R5, R3, 0x1f, RZ ;  /* 0x0000001f03057819 */ /* 0x000fe800000006ff */
[----:B------:R-:W2:Y:S02]  /*41c0*/  SYNCS.PHASECHK.TRANS64.TRYWAIT P0, [UR16], R5 ;  /* 0x00000005ff0075a7 */ /* 0x000ea40008001110 */
[----:B--2---:R-:W-:Y:S05]  /*41d0*/  @!P0 BRA `(.L_x_72) ;  /* 0x0000005800cc8947 */ /* 0x004fea0003800000 */
.L_x_71:
[----:B------:R-:W-:Y:S01]  /*41e0*/  UISETP.NE.AND UP0, UPT, UR15, URZ, UPT ;  /* 0x000000ff0f00728c */ /* 0x000fe2000bf05270 */
[----:B------:R-:W-:Y:S01]  /*41f0*/  PLOP3.LUT P1, PT, PT, PT, PT, 0x80, 0x8 ;  /* 0x000000000008781c */ /* 0x000fe20003f2f070 */
[----:B------:R-:W-:Y:S02]  /*4200*/  UIADD3 UR4, UPT, UPT, UR8, 0x1, URZ ;  /* 0x0000000108047890 */ /* 0x000fe4000fffe0ff */
[----:B------:R-:W-:Y:S02]  /*4210*/  ULEA UR10, UR8, UR21, 0x9 ;  /* 0x00000015080a7291 */ /* 0x000fe4000f8e48ff */
[----:B------:R-:W-:Y:S01]  /*4220*/  UISETP.NE.AND UP1, UPT, UR4, 0x11, UPT ;  /* 0x000000110400788c */ /* 0x000fe2000bf25270 */
[----:B------:R-:W-:Y:S01]  /*4230*/  PLOP3.LUT P0, PT, PT, PT, UP0, 0x80, 0x8 ;  /* 0x000000000008781c */ /* 0x000fe20003f0f008 */
[----:B------:R-:W-:Y:S02]  /*4240*/  ULEA UR8, UR8, UR20, 0x8 ;  /* 0x0000001408087291 */ /* 0x000fe4000f8e40ff */
[----:B------:R-:W-:Y:S02]  /*4250*/  USEL UR5, URZ, 0x1, UP1 ;  /* 0x00000001ff057887 */ /* 0x000fe40008800000 */
[----:B------:R-:W-:Y:S02]  /*4260*/  USEL UR17, UR4, URZ, UP1 ;  /* 0x000000ff04117287 */ /* 0x000fe40008800000 */
[----:B------:R-:W-:Y:S02]  /*4270*/  UIADD3 UR12, UPT, UPT, UR10, 0x80, URZ ;  /* 0x000000800a0c7890 */ /* 0x000fe4000fffe0ff */
[----:B------:R-:W-:Y:S01]  /*4280*/  @UP0 ULEA UR4, UR17, UR18, 0x3 ;  /* 0x0000001211040291 */ /* 0x000fe2000f8e18ff */
[----:B------:R-:W-:Y:S01]  /*4290*/  LOP3.LUT R3, R3, UR5, RZ, 0x3c, !PT ;  /* 0x0000000503037c12 */ /* 0x000fe2000f8e3cff */
[----:B------:R-:W-:Y:S02]  /*42a0*/  UIADD3 UR6, UPT, UPT, UR8, 0x2, URZ ;  /* 0x0000000208067890 */ /* 0x000fe4000fffe0ff */
[----:B------:R-:W-:Y:S01]  /*42b0*/  UIADD3 UR5, UPT, UPT, UR16, 0x88, URZ ;  /* 0x0000008810057890 */ /* 0x000fe2000fffe0ff */
[----:B-1----:R-:W-:Y:S01]  /*42c0*/  @P0 SHF.L.U32 R2, R3, 0x1f, RZ ;  /* 0x0000001f03020819 */ /* 0x002fe200000006ff */
[----:B------:R-:W-:Y:S01]  /*42d0*/  UMOV UR11, 0x40004040 ;  /* 0x40004040000b7882 */ /* 0x000fe20000000000 */
[----:B------:R-:W-:Y:S01]  /*42e0*/  UMOV UR9, 0x80004020 ;  /* 0x8000402000097882 */ /* 0x000fe20000000000 */
[----:B------:R-:W-:Y:S01]  /*42f0*/  UMOV UR13, 0x40004040 ;  /* 0x40004040000d7882 */ /* 0x000fe20000000000 */
[----:B------:R3:W4:Y:S01]  /*4300*/  @P0 SYNCS.PHASECHK.TRANS64.TRYWAIT P1, [UR4], R2 ;  /* 0x00000002ff0005a7 */ /* 0x0007220008021104 */
[----:B------:R-:W-:Y:S11]  /*4310*/  ELECT P0, URZ, PT ;  /* 0x0000000000ff782f */ /* 0x000ff60003800000 */
[----:B------:R-:W-:Y:S02]  /*4320*/  @!UPT UIADD3 URZ, UPT, UPT, URZ, URZ, URZ ;  /* 0x000000fffffff290 */ /* 0x000fe4000fffe0ff */
[C---:B-----5:R-:W-:Y:S02]  /*4330*/  @P0 R2UR.BROADCAST UR4, R4.reuse ;  /* 0x00000000040402ca */ /* 0x060fe400008e0000 */
[----:B------:R-:W-:Y:S11]  /*4340*/  ELECT P0, URZ, PT ;  /* 0x0000000000ff782f */ /* 0x000ff60003800000 */
[----:B------:R-:W-:Y:S02]  /*4350*/  @!UPT UIADD3 URZ, UPT, UPT, URZ, URZ, URZ ;  /* 0x000000fffffff290 */ /* 0x000fe4000fffe0ff */
[----:B------:R-:W-:Y:S01]  /*4360*/  @P0 R2UR.BROADCAST UR14, R4 ;  /* 0x00000000040e02ca */ /* 0x000fe200008e0000 */
[----:B------:R-:W-:Y:S01]  /*4370*/  UMOV UR7, 0x80004020 ;  /* 0x8000402000077882 */ /* 0x000fe20000000000 */
[----:B------:R1:W-:Y:S01]  /*4380*/  UTCHMMA gdesc[UR8], gdesc[UR10], tmem[UR4], tmem[UR26], idesc[UR27], UP2 ;  /* 0x00ff1a0a080075ea */ /* 0x0003e20009000004 */
[----:B------:R-:W-:Y:S10]  /*4390*/  UPLOP3.LUT UP2, UPT, UPT, UPT, UPT, 0x80, 0x8 ;  /* 0x000000000008789c */ /* 0x000ff40003f4f070 */
[----:B------:R3:W-:Y:S01]  /*43a0*/  UTCHMMA gdesc[UR6], gdesc[UR12], tmem[UR14], tmem[UR24], idesc[UR25], UPT ;  /* 0x00ff180c060075ea */ /* 0x0007e2000b80000e */
[----:B------:R3:W-:Y:S01]  /*43b0*/  UTCBAR.MULTICAST [UR5], URZ, UR19 ;  /* 0x000000ff050073e9 */ /* 0x0007e20008000813 */
[----:B-1----:R-:W-:Y:S02]  /*43c0*/  UIADD3 UR4, UPT, UPT, UR15, 0x1, URZ ;  /* 0x000000010f047890 */ /* 0x002fe4000fffe0ff */
[----:B------:R-:W-:Y:S02]  /*43d0*/  UIADD3 UR9, UPT, UPT, UR15, -0x1, URZ ;  /* 0xffffffff0f097890 */ /* 0x000fe4000fffe0ff */
[----:B------:R-:W-:Y:S01]  /*43e0*/  UISETP.GT.U32.AND UP0, UPT, UR4, 0x1, UPT ;  /* 0x000000010400788c */ /* 0x000fe2000bf04070 */
[----:B------:R-:W-:Y:S04]  /*43f0*/  UMOV UR8, UR17 ;  /* 0x0000001100087c82 */ /* 0x000fe80008000000 */
[----:B------:R-:W-:Y:S04]  /*4400*/  UMOV UR15, UR9 ;  /* 0x00000009000f7c82 */ /* 0x000fe80008000000 */
[----:B------:R-:W-:Y:S05]  /*4410*/  BRA.U UP0, `(.L_x_73) ;  /* 0xfffffffd005c7547 */ /* 0x000fea000b83ffff */
.L_x_70:
[----:B------:R-:W-:Y:S01]  /*4420*/  UIADD3 UR4, UPT, UPT, UR22, 0x1, URZ ;  /* 0x0000000116047890 */ /* 0x000fe2000fffe0ff */
[----:B------:R-:W-:Y:S01]  /*4430*/  LOP3.LUT R8, R8, 0x1, RZ, 0x3c, !PT ;  /* 0x0000000108087812 */ /* 0x000fe200078e3cff */
[----:B---3--:R-:W-:Y:S02]  /*4440*/  UIADD3 UR5, UPT, UPT, UR23, 0x170, URZ ;  /* 0x0000017017057890 */ /* 0x008fe4000fffe0ff */
[----:B------:R-:W-:-:S04]  /*4450*/  UISETP.NE.AND UP0, UPT, UR4, 0x2, UPT ;  /* 0x000000020400788c */ /* 0x000fc8000bf05270 */
[----:B------:R-:W-:Y:S02]  /*4460*/  USEL UR6, URZ, 0x1, UP0 ;  /* 0x00000001ff067887 */ /* 0x000fe40008000000 */
[----:B------:R-:W-:Y:S01]  /*4470*/  USEL UR22, UR4, URZ, UP0 ;  /* 0x000000ff04167287 */ /* 0x000fe20008000000 */
[----:B------:R2:W-:Y:S03]  /*4480*/  UTCBAR [UR5], URZ ;  /* 0x000000ff050073e9 */ /* 0x0005e600080000ff */
[----:B------:R-:W-:Y:S01]  /*4490*/  LOP3.LUT R9, R9, UR6, RZ, 0x3c, !PT ;  /* 0x0000000609097c12 */ /* 0x000fe2000f8e3cff */
[----:B------:R-:W-:Y:S07]  /*44a0*/  @P2 BRA `(.L_x_74) ;  /* 0xfffffff800d02947 */ /* 0x000fee000383ffff */
[----:B------:R-:W3:Y:S01]  /*44b0*/  S2UR UR6, SR_CgaCtaId ;  /* 0x00000000000679c3 */ /* 0x000ee20000008800 */
[----:B------:R-:W-:Y:S01]  /*44c0*/  ELECT P0, URZ, PT ;  /* 0x0000000000ff782f */ /* 0x000fe20003800000 */
[----:B-1----:R-:W-:Y:S01]  /*44d0*/  IMAD.MOV.U32 R2, RZ, RZ, 0x1 ;  /* 0x00000001ff027424 */ /* 0x002fe200078e00ff */
[----:B------:R-:W-:Y:S01]  /*44e0*/  UIADD3 UR18, UPT, UPT, UR18, 0x180, URZ ;  /* 0x0000018012127890 */ /* 0x000fe2000fffe0ff */
[----:B------:R-:W-:Y:S01]  /*44f0*/  SHF.L.U32 R3, R9, 0x1f, RZ ;  /* 0x0000001f09037819 */ /* 0x000fe200000006ff */
[----:B------:R-:W-:-:S03]  /*4500*/  UMOV UR4, 0x40 ;  /* 0x0000004000047882 */ /* 0x000fc60000000000 */
[----:B------:R-:W-:Y:S01]  /*4510*/  UVIRTCOUNT.DEALLOC.SMPOOL 0x80 ;  /* 0x000000800000784c */ /* 0x000fe20000000000 */
[----:B---3--:R-:W-:Y:S02]  /*4520*/  ULEA UR6, UR6, UR4, 0x18 ;  /* 0x0000000406067291 */ /* 0x008fe4000f8ec0ff */
[----:B------:R-:W-:-:S07]  /*4530*/  ULEA UR4, UR22, UR18, 0x3 ;  /* 0x0000001216047291 */ /* 0x000fce000f8e18ff */
[----:B------:R1:W-:Y:S02]  /*4540*/  @P0 STS.U8 [UR6+0x1c], R2 ;  /* 0x00001c02ff000988 */ /* 0x0003e40008000006 */
[----:B------:R-:W3:Y:S02]  /*4550*/  SYNCS.PHASECHK.TRANS64.TRYWAIT P0, [UR4], R3 ;  /* 0x00000003ff0075a7 */ /* 0x000ee40008001104 */
[----:B-1-3--:R-:W-:Y:S05]  /*4560*/  @!P0 BRA `(.L_x_75) ;  /* 0x0000005800008947 */ /* 0x00afea0003800000 */
.L_x_190:
[----:B------:R-:W-:-:S04]  /*4570*/  UIADD3 UR4, UPT, UPT, UR22, 0x1, URZ ;  /* 0x0000000116047890 */ /* 0x000fc8000fffe0ff */
[----:B------:R-:W-:-:S04]  /*4580*/  UISETP.NE.AND UP0, UPT, UR4, 0x2, UPT ;  /* 0x000000020400788c */ /* 0x000fc8000bf05270 */
[----:B--2---:R-:W-:Y:S02]  /*4590*/  USEL UR5, URZ, 0x1, UP0 ;  /* 0x00000001ff057887 */ /* 0x004fe40008000000 */
[----:B------:R-:W-:-:S04]  /*45a0*/  USEL UR4, UR4, URZ, UP0 ;  /* 0x000000ff04047287 */ /* 0x000fc80008000000 */
[----:B------:R-:W-:Y:S01]  /*45b0*/  ULEA UR4, UR4, UR18, 0x3 ;  /* 0x0000001204047291 */ /* 0x000fe2000f8e18ff */
[----:B-1----:R-:W-:-:S04]  /*45c0*/  LOP3.LUT R3, R9, UR5, RZ, 0x3c, !PT ;  /* 0x0000000509037c12 */ /* 0x002fc8000f8e3cff */
[----:B------:R-:W-:-:S04]  /*45d0*/  SHF.L.U32 R3, R3, 0x1f, RZ ;  /* 0x0000001f03037819 */ /* 0x000fc800000006ff */
[----:B------:R-:W1:Y:S02]  /*45e0*/  SYNCS.PHASECHK.TRANS64.TRYWAIT P0, [UR4], R3 ;  /* 0x00000003ff0075a7 */ /* 0x000e640008001104 */
[----:B-1----:R-:W-:Y:S05]  /*45f0*/  @!P0 BRA `(.L_x_76) ;  /* 0x0000005400f48947 */ /* 0x002fea0003800000 */
.L_x_192:
[----:B------:R-:W-:Y:S01]  /*4600*/  NOP ;  /* 0x0000000000007918 */ /* 0x000fe20000000000 */
[----:B-1----:R-:W1:Y:S01]  /*4610*/  LDS R2, [UR6+0x14] ;  /* 0x00001406ff027984 */ /* 0x002e620008000800 */
[----:B------:R-:W-:Y:S01]  /*4620*/  LOP3.LUT R3, R0, 0xffff, RZ, 0xc0, !PT ;  /* 0x0000ffff00037812 */ /* 0x000fe200078ec0ff */
[----:B------:R-:W-:-:S03]  /*4630*/  IMAD.MOV.U32 R0, RZ, RZ, 0xffff ;  /* 0x0000ffffff007424 */ /* 0x000fc600078e00ff */
[----:B------:R-:W-:-:S04]  /*4640*/  SHF.R.U32.HI R3, RZ, 0x5, R3 ;  /* 0x00000005ff037819 */ /* 0x000fc80000011603 */
[----:B------:R-:W-:-:S04]  /*4650*/  SHF.L.U32 R0, R0, R3, RZ ;  /* 0x0000000300007219 */ /* 0x000fc800000006ff */
[----:B-1----:R-:W-:-:S04]  /*4660*/  LOP3.LUT R2, R2, R0, RZ, 0xc0, !PT ;  /* 0x0000000002027212 */ /* 0x002fc800078ec0ff */
[----:B------:R-:W-:Y:S01]  /*4670*/  ISETP.NE.AND P0, PT, R2, R0, PT ;  /* 0x000000000200720c */ /* 0x000fe20003f05270 */
[----:B------:R-:W-:-:S05]  /*4680*/  IMAD.MOV.U32 R2, RZ, RZ, 0x1 ;  /* 0x00000001ff027424 */ /* 0x000fca00078e00ff */
[----:B------:R-:W-:-:S07]  /*4690*/  SHF.L.U32 R2, R2, R3, RZ ;  /* 0x0000000302027219 */ /* 0x000fce00000006ff */
[----:B------:R-:W-:Y:S05]  /*46a0*/  @P0 BRA `(.L_x_77) ;  /* 0x00000000005c0947 */ /* 0x000fea0003800000 */
[----:B------:R-:W1:Y:S02]  /*46b0*/  LDS R3, [UR6+0x18] ;  /* 0x00001806ff037984 */ /* 0x000e640008000800 */
[----:B-1----:R-:W-:-:S04]  /*46c0*/  LOP3.LUT R3, R3, R2, RZ, 0xc0, !PT ;  /* 0x0000000203037212 */ /* 0x002fc800078ec0ff */
[----:B------:R-:W-:-:S13]  /*46d0*/  ISETP.NE.AND P0, PT, R3, R2, PT ;  /* 0x000000020300720c */ /* 0x000fda0003f05270 */
[----:B------:R-:W-:Y:S05]  /*46e0*/  @P0 BRA `(.L_x_78) ;  /* 0x0000000000400947 */ /* 0x000fea0003800000 */
[----:B------:R-:W-:Y:S01]  /*46f0*/  R2UR UR4, R0 ;  /* 0x00000000000472ca */ /* 0x000fe200000e0000 */
[----:B------:R-:W1:Y:S01]  /*4700*/  S2R R3, SR_LANEID ;  /* 0x0000000000037919 */ /* 0x000e620000000000 */
[----:B------:R-:W-:-:S04]  /*4710*/  LOP3.LUT R2, RZ, R2, RZ, 0x33, !PT ;  /* 0x00000002ff027212 */ /* 0x000fc800078e33ff */
[----:B------:R-:W2:Y:S07]  /*4720*/  REDUX UR7, R2 ;  /* 0x00000000020773c4 */ /* 0x000eae0000000000 */
[----:B------:R-:W-:-:S03]  /*4730*/  ULOP3.LUT UR5, URZ, UR4, URZ, 0x33, !UPT ;  /* 0x00000004ff057292 */ /* 0x000fc6000f8e33ff */
[----:B------:R-:W-:Y:S02]  /*4740*/  VOTEU.ANY UR4, UPT, PT ;  /* 0x0000000000047886 */ /* 0x000fe400038e0100 */
[----:B------:R-:W-:Y:S01]  /*4750*/  UFLO.U32 UR4, UR4 ;  /* 0x00000004000472bd */ /* 0x000fe200080e0000 */
[----:B------:R-:W-:-:S04]  /*4760*/  IMAD.U32 R0, RZ, RZ, UR5 ;  /* 0x00000005ff007e24 */ /* 0x000fc8000f8e00ff */
[----:B------:R2:W3:Y:S02]  /*4770*/  REDUX UR8, R0 ;  /* 0x00000000000873c4 */ /* 0x0004e40000000000 */
[----:B------:R1:W-:Y:S02]  /*4780*/  UTCATOMSWS.AND URZ, UR5 ;  /* 0x0000000500ff79e3 */ /* 0x0003e40008000000 */
[----:B-1----:R-:W-:Y:S01]  /*4790*/  ISETP.EQ.U32.AND P0, PT, R3, UR4, PT ;  /* 0x0000000403007c0c */ /* 0x002fe2000bf02070 */
[----:B--2---:R-:W-:Y:S02]  /*47a0*/  IMAD.U32 R0, RZ, RZ, UR7 ;  /* 0x00000007ff007e24 */ /* 0x004fe4000f8e00ff */
[----:B---3--:R-:W-:-:S10]  /*47b0*/  IMAD.U32 R2, RZ, RZ, UR8 ;  /* 0x00000008ff027e24 */ /* 0x008fd4000f8e00ff */
[----:B------:R1:W-:Y:S04]  /*47c0*/  @P0 ATOMS.AND RZ, [UR6+0x14], R2 ;  /* 0x00001402ffff098c */ /* 0x0003e8000a800006 */
[----:B------:R1:W-:Y:S01]  /*47d0*/  @P0 ATOMS.AND RZ, [UR6+0x18], R0 ;  /* 0x00001800ffff098c */ /* 0x0003e2000a800006 */
[----:B------:R-:W-:Y:S05]  /*47e0*/  BRA `(.L_x_79) ;  /* 0x0000000000147947 */ /* 0x000fea0003800000 */
.L_x_78:
[----:B------:R-:W-:Y:S02]  /*47f0*/  MOV R2, 0x4810 ;  /* 0x0000481000027802 */ /* 0x000fe40000000f00 */
[----:B----45:R-:W-:Y:S05]  /*4800*/  CALL.REL.NOINC `($__internal_0_$__cuda_sm10x_tcgen05_guardrail_trap_col_being_dealloced_not_returned_by_alloc) ;  /* 0x0000005800e07944 */ /* 0x030fea0003c00000 */
[----:B------:R-:W-:Y:S05]  /*4810*/  BRA `(.L_x_79) ;  /* 0x0000000000087947 */ /* 0x000fea0003800000 */
.L_x_77:
[----:B------:R-:W-:Y:S02]  /*4820*/  MOV R2, 0x4840 ;  /* 0x0000484000027802 */ /* 0x000fe40000000f00 */
[----:B----45:R-:W-:Y:S05]  /*4830*/  CALL.REL.NOINC `($__internal_2_$__cuda_sm10x_tcgen05_guardrail_trap_unallocated_columns_being_dealloced) ;  /* 0x0000005800ec7944 */ /* 0x030fea0003c00000 */
.L_x_79:
[----:B------:R-:W-:Y:S01]  /*4840*/  NOP ;  /* 0x0000000000007918 */ /* 0x000fe20000000000 */
[----:B------:R-:W-:Y:S05]  /*4850*/  EXIT ;  /* 0x000000000000794d */ /* 0x000fea0003800000 */
.L_x_63:
[----:B------:R-:W-:-:S09]  /*4860*/  UISETP.NE.OR UP0, UPT, UR18, 0x3, !UP3 ;  /* 0x000000031200788c */ /* 0x000fd2000df05670 */
[----:B------:R-:W-:Y:S05]  /*4870*/  BRA.U UP0, `(.L_x_80) ;  /* 0x0000001100e87547 */ /* 0x000fea000b800000 */
[----:B------:R-:W1:Y:S01]  /*4880*/  LDCU.64 UR4, c[0x0][0x988] ;  /* 0x00013100ff0477ac */ /* 0x000e620008000a00 */
[----:B------:R-:W2:Y:S01]  /*4890*/  S2UR UR10, SR_CgaCtaId ;  /* 0x00000000000a79c3 */ /* 0x000ea20000008800 */
[----:B------:R-:W-:Y:S01]  /*48a0*/  R2UR UR46, R44 ;  /* 0x000000002c2e72ca */ /* 0x000fe200000e0000 */
[----:B------:R-:W-:Y:S01]  /*48b0*/  HFMA2 R9, -RZ, RZ, 0, 0 ;  /* 0x00000000ff097431 */ /* 0x000fe200000001ff */
[----:B------:R-:W3:Y:S01]  /*48c0*/  LDCU UR44, c[0x0][0x370] ;  /* 0x00006e00ff2c77ac */ /* 0x000ee20008000800 */
[----:B------:R-:W-:Y:S01]  /*48d0*/  R2UR UR45, R45 ;  /* 0x000000002d2d72ca */ /* 0x000fe200000e0000 */
[----:B------:R-:W-:Y:S01]  /*48e0*/  IMAD.MOV.U32 R10, RZ, RZ, 0x1 ;  /* 0x00000001ff0a7424 */ /* 0x000fe200078e00ff */
[----:B------:R-:W3:Y:S02]  /*48f0*/  LDCU.128 UR28, c[0x0][0xc10] ;  /* 0x00018200ff1c77ac */ /* 0x000ee40008000c00 */
[----:B------:R-:W4:Y:S01]  /*4900*/  LDC.64 R12, c[0x0][0x348] ;  /* 0x0000d200ff0c7b82 */ /* 0x000f220000000a00 */
[----:B------:R-:W-:Y:S01]  /*4910*/  IMAD.MOV.U32 R3, RZ, RZ, 0x1000 ;  /* 0x00001000ff037424 */ /* 0x000fe200078e00ff */
[----:B------:R-:W2:Y:S01]  /*4920*/  LDCU UR38, c[0x0][0x374] ;  /* 0x00006e80ff2677ac */ /* 0x000ea20008000800 */
[----:B------:R-:W2:Y:S01]  /*4930*/  LDCU.64 UR26, c[0x0][0x990] ;  /* 0x00013200ff1a77ac */ /* 0x000ea20008000a00 */
[----:B------:R-:W2:Y:S01]  /*4940*/  LDCU UR17, c[0x0][0xc0c] ;  /* 0x00018180ff1177ac */ /* 0x000ea20008000800 */
[----:B-1----:R-:W-:Y:S01]  /*4950*/  UISETP.NE.U32.AND UP0, UPT, UR4, URZ, UPT ;  /* 0x000000ff0400728c */ /* 0x002fe2000bf05070 */
[----:B------:R-:W1:Y:S01]  /*4960*/  LDCU.128 UR32, c[0x0][0xa80] ;  /* 0x00015000ff2077ac */ /* 0x000e620008000c00 */
[----:B------:R-:W1:Y:S01]  /*4970*/  LDCU UR57, c[0x0][0xc20] ;  /* 0x00018400ff3977ac */ /* 0x000e620008000800 */
[----:B------:R-:W4:Y:S01]  /*4980*/  LDCU UR4, c[0x0][0xc30] ;  /* 0x00018600ff0477ac */ /* 0x000f220008000800 */
[----:B------:R-:W4:Y:S01]  /*4990*/  LDCU.128 UR40, c[0x0][0xa90] ;  /* 0x00015200ff2877ac */ /* 0x000f220008000c00 */
[----:B------:R-:W-:Y:S01]  /*49a0*/  UMOV UR20, 0x400 ;  /* 0x0000040000147882 */ /* 0x000fe20000000000 */
[----:B---3--:R-:W-:-:S02]  /*49b0*/  UIMAD.WIDE.U32 UR6, UR44, UR28, URZ ;  /* 0x0000001c2c0672a5 */ /* 0x008fc4000f8e00ff */
[----:B--2---:R-:W-:Y:S02]  /*49c0*/  UIMAD.WIDE.U32 UR8, UR38, UR31, URZ ;  /* 0x0000001f260872a5 */ /* 0x004fe4000f8e00ff */
[----:B------:R-:W-:Y:S02]  /*49d0*/  ULEA UR20, UR10, UR20, 0x18 ;  /* 0x000000140a147291 */ /* 0x000fe4000f8ec0ff */
[----:B------:R-:W-:Y:S02]  /*49e0*/  USEL UR56, URZ, 0x1, UP5 ;  /* 0x00000001ff387887 */ /* 0x000fe4000a800000 */
[----:B------:R-:W-:Y:S02]  /*49f0*/  UISETP.NE.AND.EX UP5, UPT, UR5, URZ, UPT, UP0 ;  /* 0x000000ff0500728c */ /* 0x000fe4000bfa5300 */
[----:B------:R-:W-:Y:S02]  /*4a00*/  UISETP.NE.U32.AND UP6, UPT, UR26, URZ, UPT ;  /* 0x000000ff1a00728c */ /* 0x000fe4000bfc5070 */
[----:B------:R-:W-:-:S02]  /*4a10*/  UIADD3 UR48, UPT, UPT, UR20, 0x128, URZ ;  /* 0x0000012814307890 */ /* 0x000fc4000fffe0ff */
[----:B------:R-:W-:Y:S02]  /*4a20*/  UIADD3 UR47, UPT, UPT, UR20, 0x168, URZ ;  /* 0x00000168142f7890 */ /* 0x000fe4000fffe0ff */
[----:B------:R-:W-:Y:S02]  /*4a30*/  UIADD3 UR37, UPT, UPT, UR20, 0x110, URZ ;  /* 0x0000011014257890 */ /* 0x000fe4000fffe0ff */
[----:B------:R-:W-:Y:S02]  /*4a40*/  UIADD3 UR36, UPT, UPT, UR20, 0x118, URZ ;  /* 0x0000011814247890 */ /* 0x000fe4000fffe0ff */
[----:B------:R-:W-:Y:S02]  /*4a50*/  UIADD3 UR25, UPT, UPT, UR20, 0x120, URZ ;  /* 0x0000012014197890 */ /* 0x000fe4000fffe0ff */
[----:B------:R-:W-:Y:S02]  /*4a60*/  UISETP.NE.AND UP0, UPT, UR39, 0x1, UPT ;  /* 0x000000012700788c */ /* 0x000fe4000bf05270 */
[----:B------:R-:W-:-:S02]  /*4a70*/  UISETP.GE.AND UP2, UPT, UR39, 0x1, UPT ;  /* 0x000000012700788c */ /* 0x000fc4000bf46270 */
[----:B------:R-:W-:Y:S01]  /*4a80*/  UISETP.NE.AND UP0, UPT, UR17, 0x1, UPT ;  /* 0x000000011100788c */ /* 0x000fe2000bf05270 */
[----:B------:R-:W-:Y:S01]  /*4a90*/  UMOV UR55, UR7 ;  /* 0x0000000700377c82 */ /* 0x000fe20008000000 */
[----:B------:R-:W-:Y:S01]  /*4aa0*/  UMOV UR53, UR9 ;  /* 0x0000000900357c82 */ /* 0x000fe20008000000 */
[----:B------:R-:W-:Y:S02]  /*4ab0*/  UISETP.NE.AND UP2, UPT, UR30, 0x1, UPT ;  /* 0x000000011e00788c */ /* 0x000fe4000bf45270 */
[----:B-1----:R-:W-:Y:S01]  /*4ac0*/  UISETP.NE.AND UP0, UPT, UR32, 0x1, UPT ;  /* 0x000000012000788c */ /* 0x002fe2000bf05270 */
[----:B------:R-:W1:Y:S01]  /*4ad0*/  LDCU UR58, c[0x0][0xaa0] ;  /* 0x00015400ff3a77ac */ /* 0x000e620008000800 */
[----:B------:R-:W-:Y:S01]  /*4ae0*/  UPLOP3.LUT UP4, UPT, UPT, UPT, UPT, 0x40, 0x4 ;  /* 0x000000000004789c */ /* 0x000fe20003f8e870 */
[----:B------:R-:W2:Y:S01]  /*4af0*/  LDCU.64 UR18, c[0x0][0xc28] ;  /* 0x00018500ff1277ac */ /* 0x000ea20008000a00 */
[----:B------:R-:W-:Y:S02]  /*4b00*/  UISETP.NE.AND.EX UP6, UPT, UR27, URZ, UPT, UP6 ;  /* 0x000000ff1b00728c */ /* 0x000fe4000bfc5360 */
[----:B------:R-:W-:-:S02]  /*4b10*/  UPRMT UR48, UR10, 0x654, UR48 ;  /* 0x000006540a307896 */ /* 0x000fc40008000030 */
[----:B------:R-:W-:Y:S02]  /*4b20*/  UPRMT UR47, URZ, 0x654, UR47 ;  /* 0x00000654ff2f7896 */ /* 0x000fe4000800002f */
[----:B------:R-:W-:Y:S02]  /*4b30*/  UPRMT UR52, UR10, 0x654, UR37 ;  /* 0x000006540a347896 */ /* 0x000fe40008000025 */
[----:B------:R-:W-:Y:S02]  /*4b40*/  UPRMT UR50, UR10, 0x654, UR36 ;  /* 0x000006540a327896 */ /* 0x000fe40008000024 */
[----:B------:R-:W-:Y:S02]  /*4b50*/  UPRMT UR49, UR10, 0x654, UR25 ;  /* 0x000006540a317896 */ /* 0x000fe40008000019 */
[----:B------:R-:W-:Y:S02]  /*4b60*/  USHF.R.U32.HI UR55, URZ, UR29, UR55 ;  /* 0x0000001dff377299 */ /* 0x000fe40008011637 */
[----:B------:R-:W-:-:S02]  /*4b70*/  USHF.R.U32.HI UR53, URZ, UR57, UR53 ;  /* 0x00000039ff357299 */ /* 0x000fc40008011635 */
[----:B----4-:R-:W-:Y:S02]  /*4b80*/  UISETP.NE.AND UP3, UPT, UR4, 0x1, UPT ;  /* 0x000000010400788c */ /* 0x010fe4000bf65270 */
[----:B------:R-:W-:Y:S02]  /*4b90*/  UISETP.NE.AND UP2, UPT, UR35, 0x1, UPT ;  /* 0x000000012300788c */ /* 0x000fe4000bf45270 */
[----:B-12---:R-:W-:-:S11]  /*4ba0*/  UISETP.NE.AND UP0, UPT, UR42, 0x1, UPT ;  /* 0x000000012a00788c */ /* 0x006fd6000bf05270 */
.L_x_91:
[----:B------:R-:W-:Y:S04]  /*4bb0*/  SHF.L.U32 R2, R9, 0x1f, RZ ;  /* 0x0000001f09027819 */ /* 0x000fe800000006ff */
[----:B-1----:R-:W1:Y:S02]  /*4bc0*/  SYNCS.PHASECHK.TRANS64.TRYWAIT P0, [UR20+0x160], R2 ;  /* 0x00016002ff0075a7 */ /* 0x002e640008001114 */
[----:B-1----:R-:W-:Y:S05]  /*4bd0*/  @!P0 BRA `(.L_x_81) ;  /* 0x0000005000948947 */ /* 0x002fea0003800000 */
.L_x_194:
[----:B------:R-:W2:Y:S01]  /*4be0*/  LDS.128 R4, [UR20+0x1a0] ;  /* 0x0001a014ff047984 */ /* 0x000ea20008000c00 */
[----:B------:R-:W-:Y:S01]  /*4bf0*/  UISETP.GE.AND UP0, UPT, UR39, 0x1, UPT ;  /* 0x000000012700788c */ /* 0x000fe2000bf06270 */
[----:B------:R-:W-:Y:S01]  /*4c00*/  @!PT LDS RZ, [RZ] ;  /* 0x00000000fffff984 */ /* 0x000fe20000000800 */
[----:B------:R-:W-:Y:S01]  /*4c10*/  @!PT LDS RZ, [RZ] ;  /* 0x00000000fffff984 */ /* 0x000fe20000000800 */
[----:B------:R-:W-:Y:S01]  /*4c20*/  @!PT LDS RZ, [RZ] ;  /* 0x00000000fffff984 */ /* 0x000fe20000000800 */
[----:B------:R-:W-:Y:S01]  /*4c30*/  @!PT LDS RZ, [RZ] ;  /* 0x00000000fffff984 */ /* 0x000fe20000000800 */
[----:B------:R3:W-:Y:S06]  /*4c40*/  MEMBAR.ALL.CTA ;  /* 0x0000000000007992 */ /* 0x0007ec0000008000 */
[----:B---3--:R-:W3:Y:S02]  /*4c50*/  FENCE.VIEW.ASYNC.S ;  /* 0x00000000000073c6 */ /* 0x008ee40000000000 */
[----:B---3--:R-:W-:Y:S01]  /*4c60*/  SYNCS.ARRIVE.TRANS64.RED.A1T0 RZ, [UR47], RZ ;  /* 0x000000ffffff79a7 */ /* 0x008fe2000810042f */
[----:B--2---:R-:W-:Y:S11]  /*4c70*/  LOP3.LUT P0, RZ, R6, 0x1, RZ, 0xc0, !PT ;  /* 0x0000000106ff7812 */ /* 0x004ff6000780c0ff */
[----:B------:R-:W-:Y:S02]  /*4c80*/  @!UPT UIADD3 URZ, UPT, UPT, URZ, URZ, URZ ;  /* 0x000000fffffff290 */ /* 0x000fe4000fffe0ff */
[----:B------:R-:W-:Y:S01]  /*4c90*/  VOTEU.ANY UP2, P0 ;  /* 0x0000000000ff7886 */ /* 0x000fe20000040100 */
[----:B------:R-:W-:Y:S11]  /*4ca0*/  PLOP3.LUT P0, PT, PT, PT, UP2, 0x80, 0x8 ;  /* 0x000000000008781c */ /* 0x000ff60003f0f028 */
[----:B------:R-:W-:Y:S02]  /*4cb0*/  @!UPT UIADD3 URZ, UPT, UPT, URZ, URZ, URZ ;  /* 0x000000fffffff290 */ /* 0x000fe4000fffe0ff */
[----:B-1----:R-:W-:Y:S02]  /*4cc0*/  @P0 MOV R2, R4 ;  /* 0x0000000400020202 */ /* 0x002fe40000000f00 */
[----:B------:R-:W-:Y:S02]  /*4cd0*/  @P0 LOP3.LUT R0, R5, 0xffff, RZ, 0xc0, !PT ;  /* 0x0000ffff05000812 */ /* 0x000fe400078ec0ff */
[----:B------:R-:W-:Y:S02]  /*4ce0*/  @P0 R2UR UR5, R2 ;  /* 0x00000000020502ca */ /* 0x000fe400000e0000 */
[----:B------:R-:W-:Y:S11]  /*4cf0*/  @P0 R2UR UR4, R0 ;  /* 0x00000000000402ca */ /* 0x000ff600000e0000 */
[----:B------:R-:W-:Y:S02]  /*4d00*/  @UP2 UMOV UR16, UR5 ;  /* 0x0000000500102c82 */ /* 0x000fe40008000000 */
[----:B------:R-:W-:Y:S01]  /*4d10*/  @UP2 UMOV UR15, UR4 ;  /* 0x00000004000f2c82 */ /* 0x000fe20008000000 */
[----:B------:R-:W-:Y:S05]  /*4d20*/  BRA.U !UP0, `(.L_x_82) ;  /* 0x0000000108c07547 */ /* 0x000fea000b800000 */
[----:B------:R-:W-:Y:S02]  /*4d30*/  UIMAD.WIDE.U32 UR8, UR15, UR31, URZ ;  /* 0x0000001f0f0872a5 */ /* 0x000fe4000f8e00ff */
[----:B------:R-:W-:Y:S02]  /*4d40*/  UP2UR UR14, UPR, URZ, 0x4 ;  /* 0x00000004ff0e7883 */ /* 0x000fe40008000000 */
[----:B------:R-:W-:Y:S02]  /*4d50*/  UISETP.NE.AND UP2, UPT, UR30, 0x1, UPT ;  /* 0x000000011e00788c */ /* 0x000fe4000bf45270 */
[----:B------:R-:W-:Y:S02]  /*4d60*/  UIMAD.WIDE.U32 UR10, UR16, UR28, URZ ;  /* 0x0000001c100a72a5 */ /* 0x000fe4000f8e00ff */
[----:B------:R-:W-:Y:S02]  /*4d70*/  USEL UR4, UR38, UR53, !UP2 ;  /* 0x0000003526047287 */ /* 0x000fe4000d000000 */
[----:B------:R-:W-:Y:S02]  /*4d80*/  UISETP.NE.AND UP0, UPT, UR17, 0x1, UPT ;  /* 0x000000011100788c */ /* 0x000fe4000bf05270 */
[----:B------:R-:W-:Y:S02]  /*4d90*/  UP2UR UR21, UPR, URZ, 0x2 ;  /* 0x00000002ff157883 */ /* 0x000fe40008000000 */
[----:B------:R-:W-:Y:S02]  /*4da0*/  UISETP.NE.AND UP1, UPT, UR39, 0x1, UPT ;  /* 0x000000012700788c */ /* 0x000fe4000bf25270 */
[----:B------:R-:W-:Y:S02]  /*4db0*/  UIMAD.WIDE.U32 UR12, UR4, UR18, URZ ;  /* 0x00000012040c72a5 */ /* 0x000fe4000f8e00ff */
[----:B------:R-:W-:Y:S01]  /*4dc0*/  USEL UR7, UR44, UR55, !UP0 ;  /* 0x000000372c077287 */ /* 0x000fe2000c000000 */
[----:B------:R-:W-:Y:S02]  /*4dd0*/  UMOV UR5, UR9 ;  /* 0x0000000900057c82 */ /* 0x000fe40008000000 */
[----:B------:R-:W-:Y:S02]  /*4de0*/  USHF.R.U32.HI UR6, URZ, UR57, UR5 ;  /* 0x00000039ff067299 */ /* 0x000fe40008011605 */
[----:B------:R-:W-:Y:S02]  /*4df0*/  UIMAD.WIDE.U32 UR22, UR7, UR18, URZ ;  /* 0x00000012071672a5 */ /* 0x000fe4000f8e00ff */
[----:B------:R-:W-:Y:S02]  /*4e00*/  USEL UR6, UR15, UR6, !UP2 ;  /* 0x000000060f067287 */ /* 0x000fe4000d000000 */
[----:B------:R-:W-:Y:S01]  /*4e10*/  UISETP.NE.AND UP2, UPT, UR14, URZ, UPT ;  /* 0x000000ff0e00728c */ /* 0x000fe2000bf45270 */
[----:B------:R-:W-:Y:S01]  /*4e20*/  UMOV UR5, UR11 ;  /* 0x0000000b00057c82 */ /* 0x000fe20008000000 */
[----:B------:R-:W-:Y:S02]  /*4e30*/  UIMAD.WIDE.U32 UR10, UR6, UR18, URZ ;  /* 0x00000012060a72a5 */ /* 0x000fe4000f8e00ff */
[----:B------:R-:W-:Y:S03]  /*4e40*/  USHF.R.U32.HI UR8, URZ, UR29, UR5 ;  /* 0x0000001dff087299 */ /* 0x000fe60008011605 */
[----:B------:R-:W-:Y:S02]  /*4e50*/  UMOV UR5, UR13 ;  /* 0x0000000d00057c82 */ /* 0x000fe40008000000 */
[----:B------:R-:W-:Y:S03]  /*4e60*/  @UP1 USHF.R.U32.HI UR4, URZ, UR19, UR5 ;  /* 0x00000013ff041299 */ /* 0x000fe60008011605 */
[----:B------:R-:W-:Y:S01]  /*4e70*/  UMOV UR5, UR23 ;  /* 0x0000001700057c82 */ /* 0x000fe20008000000 */
[----:B------:R-:W-:Y:S02]  /*4e80*/  UIMAD UR4, UR39, UR4, URZ ;  /* 0x00000004270472a4 */ /* 0x000fe4000f8e02ff */
[----:B------:R-:W-:Y:S02]  /*4e90*/  @UP1 USHF.R.U32.HI UR7, URZ, UR19, UR5 ;  /* 0x00000013ff071299 */ /* 0x000fe40008011605 */
[----:B------:R-:W-:Y:S02]  /*4ea0*/  USEL UR5, UR16, UR8, !UP0 ;  /* 0x0000000810057287 */ /* 0x000fe4000c000000 */
[----:B------:R-:W-:Y:S02]  /*4eb0*/  UIMAD UR8, UR39, UR7, URZ ;  /* 0x00000007270872a4 */ /* 0x000fe4000f8e02ff */
[----:B------:R-:W-:Y:S03]  /*4ec0*/  UISETP.GE.AND UP0, UPT, UR6, UR4, UPT ;  /* 0x000000040600728c */ /* 0x000fe6000bf06270 */
[----:B------:R-:W-:Y:S01]  /*4ed0*/  UMOV UR4, UR11 ;  /* 0x0000000b00047c82 */ /* 0x000fe20008000000 */
[----:B------:R-:W-:Y:S02]  /*4ee0*/  UISETP.GE.OR UP0, UPT, UR5, UR8, UP0 ;  /* 0x000000080500728c */ /* 0x000fe40008706670 */
[----:B------:R-:W-:Y:S02]  /*4ef0*/  USHF.R.U32.HI UR4, URZ, UR19, UR4 ;  /* 0x00000013ff047299 */ /* 0x000fe40008011604 */
[----:B------:R-:W-:Y:S02]  /*4f00*/  UIMAD.WIDE.U32 UR8, UR5, UR18, URZ ;  /* 0x00000012050872a5 */ /* 0x000fe4000f8e00ff */
[----:B------:R-:W-:Y:S04]  /*4f10*/  USEL UR10, UR6, UR4, !UP1 ;  /* 0x00000004060a7287 */ /* 0x000fe8000c800000 */
[----:B------:R-:W-:Y:S01]  /*4f20*/  UIADD3 UR11, UPT, UPT, -UR10, URZ, URZ ;  /* 0x000000ff0a0b7290 */ /* 0x000fe2000fffe1ff */
[----:B------:R-:W-:Y:S02]  /*4f30*/  @!UP0 UMOV UR4, UR9 ;  /* 0x0000000900048c82 */ /* 0x000fe40008000000 */
[----:B------:R-:W-:Y:S02]  /*4f40*/  @!UP0 USHF.R.U32.HI UR4, URZ, UR19, UR4 ;  /* 0x00000013ff048299 */ /* 0x000fe40008011604 */
[----:B------:R-:W-:Y:S02]  /*4f50*/  UIMAD UR8, UR39, UR11, UR6 ;  /* 0x0000000b270872a4 */ /* 0x000fe4000f8e0206 */
[----:B------:R-:W-:Y:S02]  /*4f60*/  @!UP0 USEL UR4, UR5, UR4, !UP1 ;  /* 0x0000000405048287 */ /* 0x000fe4000c800000 */
[----:B------:R-:W-:Y:S02]  /*4f70*/  UISETP.NE.AND UP1, UPT, UR21, URZ, UPT ;  /* 0x000000ff1500728c */ /* 0x000fe4000bf25270 */
[----:B------:R-:W-:Y:S02]  /*4f80*/  @!UP0 UIMAD UR8, UR7, UR8, UR4 ;  /* 0x00000008070882a4 */ /* 0x000fe4000f8e0204 */
[----:B------:R-:W-:Y:S02]  /*4f90*/  @!UP0 UIADD3 UR9, UPT, UPT, UR10, -UR4, URZ ;  /* 0x800000040a098290 */ /* 0x000fe4000fffe0ff */
[----:B------:R-:W-:Y:S02]  /*4fa0*/  UIADD3 UR4, UPT, UPT, -UR5, URZ, URZ ;  /* 0x000000ff05047290 */ /* 0x000fe4000fffe1ff */
[----:B------:R-:W-:Y:S02]  /*4fb0*/  UIADD3 UR7, UPT, UPT, -UR6, URZ, URZ ;  /* 0x000000ff06077290 */ /* 0x000fe4000fffe1ff */
[----:B------:R-:W-:Y:S02]  /*4fc0*/  @!UP0 UIMAD UR6, UR9, UR39, UR5 ;  /* 0x00000027090682a4 */ /* 0x000fe4000f8e0205 */
[----:B------:R-:W-:Y:S02]  /*4fd0*/  UIMAD UR16, UR17, UR4, UR16 ;  /* 0x00000004111072a4 */ /* 0x000fe4000f8e0210 */
[----:B------:R-:W-:Y:S01]  /*4fe0*/  UIMAD UR15, UR30, UR7, UR15 ;  /* 0x000000071e0f72a4 */ /* 0x000fe2000f8e020f */
[----:B------:R-:W-:Y:S02]  /*4ff0*/  @!UP0 UMOV UR5, UR8 ;  /* 0x0000000800058c82 */ /* 0x000fe40008000000 */
[----:B------:R-:W-:Y:S02]  /*5000*/  UIMAD UR16, UR5, UR17, UR16 ;  /* 0x00000011051072a4 */ /* 0x000fe4000f8e0210 */
[----:B------:R-:W-:Y:S11]  /*5010*/  UIMAD UR15, UR6, UR30, UR15 ;  /* 0x0000001e060f72a4 */ /* 0x000ff6000f8e020f */
[----:B------:R-:W-:Y:S01]  /*5020*/  @!UPT UIADD3 URZ, UPT, UPT, URZ, URZ, URZ ;  /* 0x000000fffffff290 */ /* 0x000fe2000fffe0ff */
.L_x_82:
[----:B------:R-:W1:Y:S01]  /*5030*/  @!UP3 LDCU.128 UR8, c[0x0][0xc10] ;  /* 0x00018200ff08b7ac */ /* 0x000e620008000c00 */
[----:B------:R-:W-:Y:S02]  /*5040*/  ISETP.NE.U32.AND P1, PT, RZ, UR26, PT ;  /* 0x0000001aff007c0c */ /* 0x000fe4000bf25070 */
[----:B------:R-:W-:Y:S02]  /*5050*/  SHF.L.U32 R8, R10, 0x1f, RZ ;  /* 0x0000001f0a087819 */ /* 0x000fe400000006ff */
[----:B------:R-:W-:Y:S01]  /*5060*/  ISETP.NE.AND.EX P1, PT, RZ, UR27, PT, P1 ;  /* 0x0000001bff007c0c */ /* 0x000fe2000bf25310 */
[----:B------:R-:W2:Y:S01]  /*5070*/  @!UP3 LDCU UR5, c[0x0][0xc0c] ;  /* 0x00018180ff05b7ac */ /* 0x000ea20008000800 */
[----:B-1----:R-:W-:Y:S07]  /*5080*/  UIMAD.WIDE.U32 UR6, UR16, UR8, URZ ;  /* 0x00000008100672a5 */ /* 0x002fee000f8e00ff */
[----:B------:R-:W-:Y:S01]  /*5090*/  @!UP3 UMOV UR4, UR7 ;  /* 0x000000070004bc82 */ /* 0x000fe20008000000 */
[----:B--2---:R-:W-:Y:S02]  /*50a0*/  @!UP3 UISETP.NE.AND UP0, UPT, UR5, 0x1, UPT ;  /* 0x000000010500b88c */ /* 0x004fe4000bf05270 */
[----:B------:R-:W-:Y:S02]  /*50b0*/  @!UP3 USHF.R.U32.HI UR4, URZ, UR9, UR4 ;  /* 0x00000009ff04b299 */ /* 0x000fe40008011604 */
[----:B------:R-:W-:Y:S02]  /*50c0*/  UIMAD.WIDE.U32 UR6, UR15, UR11, URZ ;  /* 0x0000000b0f0672a5 */ /* 0x000fe4000f8e00ff */
[----:B------:R-:W-:Y:S02]  /*50d0*/  @!UP3 USEL UR8, UR16, UR4, !UP0 ;  /* 0x000000041008b287 */ /* 0x000fe4000c000000 */
[----:B------:R-:W-:Y:S03]  /*50e0*/  @!UP3 UISETP.NE.AND UP0, UPT, UR10, 0x1, UPT ;  /* 0x000000010a00b88c */ /* 0x000fe6000bf05270 */
[----:B------:R-:W-:Y:S01]  /*50f0*/  @!UP3 UMOV UR6, UR7 ;  /* 0x000000070006bc82 */ /* 0x000fe20008000000 */
[----:B------:R-:W-:Y:S01]  /*5100*/  USHF.L.U32 UR7, UR24, 0x7, URZ ;  /* 0x0000000718077899 */ /* 0x000fe200080006ff */
[----:B------:R-:W1:Y:S02]  /*5110*/  @!UP3 LDCU UR4, c[0x0][0xc20] ;  /* 0x00018400ff04b7ac */ /* 0x000e640008000800 */
[----:B-1----:R-:W-:Y:S04]  /*5120*/  @!UP3 USHF.R.U32.HI UR6, URZ, UR4, UR6 ;  /* 0x00000004ff06b299 */ /* 0x002fe80008011606 */
[----:B------:R-:W-:Y:S04]  /*5130*/  @!UP3 USEL UR6, UR15, UR6, !UP0 ;  /* 0x000000060f06b287 */ /* 0x000fe8000c000000 */
[----:B------:R-:W-:Y:S02]  /*5140*/  @!UP3 UIADD3 UR4, UPT, UPT, -UR8, UR6, URZ ;  /* 0x000000060804b290 */ /* 0x000fe4000fffe1ff */
[----:B------:R-:W-:Y:S02]  /*5150*/  @!UP3 UIADD3 UR6, UPT, UPT, UR8, -UR6, URZ ;  /* 0x800000060806b290 */ /* 0x000fe4000fffe0ff */
[----:B------:R-:W-:Y:S02]  /*5160*/  @!UP3 UIMAD UR16, UR4, UR5, UR16 ;  /* 0x000000050410b2a4 */ /* 0x000fe4000f8e0210 */
[----:B------:R-:W-:Y:S01]  /*5170*/  @!UP3 UIMAD UR15, UR6, UR10, UR15 ;  /* 0x0000000a060fb2a4 */ /* 0x000fe2000f8e020f */
[----:B------:R-:W-:Y:S11]  /*5180*/  BRA.U UP4, `(.L_x_83) ;  /* 0x0000000104107547 */ /* 0x000ff6000b800000 */
[----:B------:R-:W-:Y:S04]  /*5190*/  MOV R2, UR56 ;  /* 0x0000003800027c02 */ /* 0x000fe80008000f00 */
[----:B------:R-:W-:Y:S04]  /*51a0*/  SHF.L.U32 R2, R2, 0x1f, RZ ;  /* 0x0000001f02027819 */ /* 0x000fe800000006ff */
[----:B------:R-:W1:Y:S02]  /*51b0*/  SYNCS.PHASECHK.TRANS64.TRYWAIT P2, [UR20+0x158], R2 ;  /* 0x00015802ff0075a7 */ /* 0x000e640008041114 */
[----:B-1----:R-:W-:Y:S05]  /*51c0*/  @!P2 BRA `(.L_x_84) ;  /* 0x0000004c0030a947 */ /* 0x002fea0003800000 */
.L_x_83:
[----:B------:R-:W-:Y:S05]  /*51d0*/  BRA.U !UP6, `(.L_x_85) ;  /* 0x000000010e387547 */ /* 0x000fea000b800000 */
[----:B------:R-:W-:Y:S01]  /*51e0*/  UPLOP3.LUT UP1, UPT, UPT, UPT, UP5, 0x80, 0x8 ;  /* 0x000000000008789c */ /* 0x000fe20003f2f050 */
[----:B-1----:R-:W-:Y:S01]  /*51f0*/  HFMA2 R0, -RZ, RZ, 0, 5.9604644775390625e-08 ;  /* 0x00000001ff007431 */ /* 0x002fe200000001ff */
[----:B------:R-:W1:Y:S01]  /*5200*/  LDCU.64 UR8, c[0x0][0x358] ;  /* 0x00006b00ff0877ac */ /* 0x000e620008000a00 */
[----:B------:R-:W-:Y:S03]  /*5210*/  IMAD.MOV.U32 R51, RZ, RZ, 0x1 ;  /* 0x00000001ff337424 */ /* 0x000fe600078e00ff */
[----:B------:R-:W-:Y:S05]  /*5220*/  PLOP3.LUT P2, PT, PT, PT, UP1, 0x80, 0x8 ;  /* 0x000000000008781c */ /* 0x000fea0003f4f018 */
[----:B------:R-:W2:Y:S01]  /*5230*/  @UP1 LDCU.64 UR4, c[0x0][0x988] ;  /* 0x00013100ff0417ac */ /* 0x000ea20008000a00 */
[----:B------:R-:W-:Y:S07]  /*5240*/  @UP1 UIMAD UR6, UR54, UR26, URZ ;  /* 0x0000001a360612a4 */ /* 0x000fee000f8e02ff */
[----:B------:R-:W-:Y:S01]  /*5250*/  @!P2 PRMT R51, R0, 0x7610, R51 ;  /* 0x000076100033a816 */ /* 0x000fe20000000033 */
[----:B--2---:R-:W-:Y:S06]  /*5260*/  @UP1 UIMAD.WIDE UR4, UR6, 0x4, UR4 ;  /* 0x00000004060418a5 */ /* 0x004fec000f8e0204 */
[----:B------:R-:W-:Y:S01]  /*5270*/  IMAD.U32 R14, RZ, RZ, UR4 ;  /* 0x00000004ff0e7e24 */ /* 0x000fe2000f8e00ff */
[----:B------:R-:W-:Y:S04]  /*5280*/  MOV R15, UR5 ;  /* 0x00000005000f7c02 */ /* 0x000fe80008000f00 */
[----:B------:R-:W2:Y:S01]  /*5290*/  @!UP1 LDCU UR4, c[0x0][0x980] ;  /* 0x00013000ff0497ac */ /* 0x000ea20008000800 */
[----:B-1---5:R3:W5:Y:S02]  /*52a0*/  @P2 LDG.E R27, desc[UR8][R14.64] ;  /* 0x000000080e1b2981 */ /* 0x022764000c1e1900 */
[----:B--23--:R-:W-:Y:S07]  /*52b0*/  @!P2 IMAD.U32 R27, RZ, RZ, UR4 ;  /* 0x00000004ff1bae24 */ /* 0x00cfee000f8e00ff */
.L_x_85:
[----:B-----5:R-:W-:Y:S01]  /*52c0*/  @!P1 FSETP.EQ.AND P3, PT, R27, RZ, PT ;  /* 0x000000ff1b00920b */ /* 0x020fe20003f62000 */
[----:B------:R-:W-:Y:S01]  /*52d0*/  @!UPT UIADD3 URZ, UPT, UPT, URZ, URZ, URZ ;  /* 0x000000fffffff290 */ /* 0x000fe2000fffe0ff */
[----:B------:R-:W-:Y:S11]  /*52e0*/  @!P1 BRA `(.L_x_86) ;  /* 0x0000000000149947 */ /* 0x000ff60003800000 */
[----:B------:R-:W-:Y:S02]  /*52f0*/  LOP3.LUT P1, RZ, R51, 0xff, RZ, 0xc0, !PT ;  /* 0x000000ff33ff7812 */ /* 0x000fe4000782c0ff */
[----:B------:R-:W-:Y:S04]  /*5300*/  PLOP3.LUT P3, PT, PT, PT, UP1, 0x80, 0x8 ;  /* 0x000000000008781c */ /* 0x000fe80003f6f018 */
[----:B------:R-:W-:Y:S07]  /*5310*/  PLOP3.LUT P3, PT, P3, PT, PT, 0x8, 0x80 ;  /* 0x000000000080781c */ /* 0x000fee0001f6e170 */
[----:B------:R-:W-:Y:S11]  /*5320*/  @P1 FSETP.EQ.AND P3, PT, R27, RZ, PT ;  /* 0x000000ff1b00120b */ /* 0x000ff60003f62000 */
[----:B------:R-:W-:Y:S02]  /*5330*/  @!UPT UIADD3 URZ, UPT, UPT, URZ, URZ, URZ ;  /* 0x000000fffffff290 */ /* 0x000fe4000fffe0ff */
.L_x_86:
[----:B------:R-:W-:Y:S01]  /*5340*/  USHF.L.U32 UR11, UR51, 0x6, URZ ;  /* 0x00000006330b7899 */ /* 0x000fe200080006ff */
[----:B------:R-:W2:Y:S01]  /*5350*/  SYNCS.PHASECHK.TRANS64.TRYWAIT P1, [UR20+0x130], R8 ;  /* 0x00013008ff0075a7 */ /* 0x000ea20008021114 */
[----:B------:R-:W-:Y:S02]  /*5360*/  UISETP.NE.AND UP0, UPT, UR32, 0x1, UPT ;  /* 0x000000012000788c */ /* 0x000fe4000bf05270 */
[----:B------:R-:W-:Y:S01]  /*5370*/  UIMAD.WIDE.U32 UR4, UR11, UR33, URZ ;  /* 0x000000210b0472a5 */ /* 0x000fe2000f8e00ff */
[----:B------:R-:W-:Y:S04]  /*5380*/  ELECT P2, URZ, PT ;  /* 0x0000000000ff782f */ /* 0x000fe80003840000 */
[----:B------:R-:W-:Y:S02]  /*5390*/  PLOP3.LUT P2, PT, P3, P2, PT, 0xf2, 0x2f ;  /* 0x00000000002f781c */ /* 0x000fe40001f45e72 */
[----:B------:R-:W-:Y:S02]  /*53a0*/  UMOV UR4, UR5 ;  /* 0x0000000500047c82 */ /* 0x000fe40008000000 */
[----:B------:R-:W-:Y:S04]  /*53b0*/  USHF.R.U32.HI UR4, URZ, UR34, UR4 ;  /* 0x00000022ff047299 */ /* 0x000fe80008011604 */
[----:B------:R-:W-:Y:S02]  /*53c0*/  USEL UR12, UR11, UR4, !UP0 ;  /* 0x000000040b0c7287 */ /* 0x000fe4000c000000 */
[----:B------:R-:W-:Y:S02]  /*53d0*/  UISETP.NE.AND UP0, UPT, UR35, 0x1, UPT ;  /* 0x000000012300788c */ /* 0x000fe4000bf05270 */
[----:B------:R-:W-:Y:S02]  /*53e0*/  UIMAD.WIDE.U32 UR4, UR12, UR40, URZ ;  /* 0x000000280c0472a5 */ /* 0x000fe4000f8e00ff */
[----:B------:R-:W-:Y:S01]  /*53f0*/  UIADD3 UR6, UPT, UPT, -UR12, URZ, URZ ;  /* 0x000000ff0c067290 */ /* 0x000fe2000fffe1ff */
[----:B-1----:R-:W-:Y:S03]  /*5400*/  @!P2 IMAD.MOV.U32 R0, RZ, 0x20, RZ ;  /* 0x00000020ff00a824 */ /* 0x002fe600078e00ff */
[----:B------:R-:W-:Y:S01]  /*5410*/  UIMAD UR11, UR32, UR6, UR11 ;  /* 0x00000006200b72a4 */ /* 0x000fe2000f8e020b */
[----:B------:R-:W-:Y:S01]  /*5420*/  @!P2 IMAD.MOV.U32 R0, RZ, 0x400, R0 ;  /* 0x00000400ff00a824 */ /* 0x000fe200078e0000 */
[----:B------:R-:W-:Y:S02]  /*5430*/  UMOV UR4, UR5 ;  /* 0x0000000500047c82 */ /* 0x000fe40008000000 */
[----:B------:R-:W-:Y:S04]  /*5440*/  USHF.R.U32.HI UR4, URZ, UR41, UR4 ;  /* 0x00000029ff047299 */ /* 0x000fe80008011604 */
[----:B------:R-:W-:Y:S02]  /*5450*/  USEL UR13, UR12, UR4, !UP0 ;  /* 0x000000040c0d7287 */ /* 0x000fe4000c000000 */
[----:B------:R-:W-:Y:S02]  /*5460*/  UISETP.NE.AND UP0, UPT, UR42, 0x1, UPT ;  /* 0x000000012a00788c */ /* 0x000fe4000bf05270 */
[----:B------:R-:W-:Y:S07]  /*5470*/  UIMAD.WIDE.U32 UR4, UR13, UR43, URZ ;  /* 0x0000002b0d0472a5 */ /* 0x000fee000f8e00ff */
[----:B------:R-:W-:Y:S02]  /*5480*/  UMOV UR4, UR5 ;  /* 0x0000000500047c82 */ /* 0x000fe40008000000 */
[----:B------:R-:W-:Y:S04]  /*5490*/  USHF.R.U32.HI UR4, URZ, UR58, UR4 ;  /* 0x0000003aff047299 */ /* 0x000fe80008011604 */
[----:B------:R-:W-:Y:S02]  /*54a0*/  USEL UR14, UR13, UR4, !UP0 ;  /* 0x000000040d0e7287 */ /* 0x000fe4000c000000 */
[----:B------:R-:W-:Y:S02]  /*54b0*/  UIADD3 UR4, UPT, UPT, -UR13, URZ, URZ ;  /* 0x000000ff0d047290 */ /* 0x000fe4000fffe1ff */
[----:B------:R-:W-:Y:S02]  /*54c0*/  UIADD3 UR5, UPT, UPT, -UR14, URZ, URZ ;  /* 0x000000ff0e057290 */ /* 0x000fe4000fffe1ff */
[----:B------:R-:W-:Y:S02]  /*54d0*/  UIMAD UR12, UR35, UR4, UR12 ;  /* 0x00000004230c72a4 */ /* 0x000fe4000f8e020c */
[----:B------:R-:W-:Y:S01]  /*54e0*/  UIMAD UR13, UR42, UR5, UR13 ;  /* 0x000000052a0d72a4 */ /* 0x000fe2000f8e020d */
[----:B--2---:R-:W-:Y:S11]  /*54f0*/  @!P1 BRA `(.L_x_87) ;  /* 0x00000048007c9947 */ /* 0x004ff60003800000 */
.L_x_197:
[----:B------:R-:W-:Y:S01]  /*5500*/  @!P2 R2UR UR4, R0 ;  /* 0x000000000004a2ca */ /* 0x000fe200000e0000 */
[----:B------:R-:W-:Y:S01]  /*5510*/  VOTEU.ALL UP0, P2 ;  /* 0x0000000000ff7886 */ /* 0x000fe20001000000 */
[----:B-1----:R-:W-:Y:S04]  /*5520*/  @!P2 IADD3 R2, P1, PT, R12, 0x680, RZ ;  /* 0x000006800c02a810 */ /* 0x002fe80007f3e0ff */
[----:B------:R-:W-:Y:S01]  /*5530*/  @!P2 R2UR UR5, R2 ;  /* 0x000000000205a2ca */ /* 0x000fe200000e0000 */
[----:B------:R-:W-:Y:S01]  /*5540*/  @!P2 IMAD.X R0, RZ, RZ, R13, P1 ;  /* 0x000000ffff00a224 */ /* 0x000fe200008e060d */
[----:B------:R-:W-:Y:S05]  /*5550*/  @!UP0 UIADD3 UR8, UPT, UPT, UR20, 0x200, URZ ;  /* 0x0000020014088890 */ /* 0x000fea000fffe0ff */
[----:B------:R-:W-:Y:S01]  /*5560*/  @!UP0 UPRMT UR6, UR4, 0x5410, URZ ;  /* 0x0000541004068896 */ /* 0x000fe200080000ff */
[----:B------:R-:W-:Y:S01]  /*5570*/  @!P2 R2UR UR4, R0 ;  /* 0x000000000004a2ca */ /* 0x000fe200000e0000 */
[----:B------:R-:W-:Y:S01]  /*5580*/  VOTEU.ALL UP0, P2 ;  /* 0x0000000000ff7886 */ /* 0x000fe20001000000 */
[----:B------:R-:W-:Y:S03]  /*5590*/  @!P2 IMAD.MOV.U32 R0, RZ, RZ, 0x1000 ;  /* 0x00001000ff00a424 */ /* 0x000fe600078e00ff */
[----:B------:R-:W-:Y:S01]  /*55a0*/  IMAD.U32 R14, RZ, RZ, UR5 ;  /* 0x00000005ff0e7e24 */ /* 0x000fe2000f8e00ff */
[----:B------:R-:W-:Y:S01]  /*55b0*/  @!UP0 UMOV UR9, UR37 ;  /* 0x0000002500098c82 */ /* 0x000fe20008000000 */
[----:B------:R-:W-:Y:S06]  /*55c0*/  @!UP0 UMOV UR10, UR7 ;  /* 0x00000007000a8c82 */ /* 0x000fec0008000000 */
[----:B------:R-:W-:Y:S01]  /*55d0*/  IMAD.U32 R15, RZ, RZ, UR4 ;  /* 0x00000004ff0f7e24 */ /* 0x000fe2000f8e00ff */
[----:B------:R-:W-:Y:S04]  /*55e0*/  @!P2 R2UR UR4, R14 ;  /* 0x000000000e04a2ca */ /* 0x000fe800000e0000 */
[----:B------:R-:W-:Y:S11]  /*55f0*/  @!P2 R2UR UR5, R15 ;  /* 0x000000000f05a2ca */ /* 0x000ff600000e0000 */
[----:B------:R-:W-:Y:S02]  /*5600*/  @!UPT UIADD3 URZ, UPT, UPT, URZ, URZ, URZ ;  /* 0x000000fffffff290 */ /* 0x000fe4000fffe0ff */
[----:B------:R1:W-:Y:S01]  /*5610*/  @!UP0 UTMALDG.5D.IM2COL [UR8], [UR4], UR6 ;  /* 0x00000008040083b4 */ /* 0x0003e20008060006 */
[----:B------:R2:W-:Y:S01]  /*5620*/  @!P2 SYNCS.ARRIVE.TRANS64.RED.A0TR RZ, [UR20+0x110], R0 ;  /* 0x00011000ffffa9a7 */ /* 0x0005e20008300414 */
[----:B------:R-:W-:Y:S01]  /*5630*/  SYNCS.ARRIVE.TRANS64.RED.A1T0 RZ, [UR52], RZ ;  /* 0x000000ffffff79a7 */ /* 0x000fe20008100434 */
[----:B--2---:R-:W-:Y:S01]  /*5640*/  @!P2 IMAD.MOV.U32 R0, RZ, 0x20, RZ ;  /* 0x00000020ff00a824 */ /* 0x004fe200078e00ff */
[----:B------:R-:W2:Y:S03]  /*5650*/  SYNCS.PHASECHK.TRANS64.TRYWAIT P1, [UR20+0x138], R8 ;  /* 0x00013808ff0075a7 */ /* 0x000ea60008021114 */
[----:B------:R-:W-:Y:S01]  /*5660*/  @!P2 IMAD.MOV.U32 R0, RZ, 0x400, R0 ;  /* 0x00000400ff00a824 */ /* 0x000fe200078e0000 */
[----:B-12---:R-:W-:Y:S06]  /*5670*/  @!P1 BRA `(.L_x_88) ;  /* 0x0000004800349947 */ /* 0x006fec0003800000 */
.L_x_199:
[----:B------:R-:W-:Y:S01]  /*5680*/  @!P2 R2UR UR4, R0 ;  /* 0x000000000004a2ca */ /* 0x000fe200000e0000 */
[----:B------:R-:W-:Y:S01]  /*5690*/  VOTEU.ALL UP0, P2 ;  /* 0x0000000000ff7886 */ /* 0x000fe20001000000 */
[----:B-1----:R-:W-:Y:S04]  /*56a0*/  @!P2 IADD3 R2, P1, PT, R12, 0x680, RZ ;  /* 0x000006800c02a810 */ /* 0x002fe80007f3e0ff */
[----:B------:R-:W-:Y:S01]  /*56b0*/  @!P2 R2UR UR5, R2 ;  /* 0x000000000205a2ca */ /* 0x000fe200000e0000 */
[----:B------:R-:W-:Y:S01]  /*56c0*/  @!P2 IMAD.X R0, RZ, RZ, R13, P1 ;  /* 0x000000ffff00a224 */ /* 0x000fe200008e060d */
[----:B------:R-:W-:Y:S02]  /*56d0*/  @!UP0 UIADD3 UR10, UPT, UPT, UR7, 0x20, URZ ;  /* 0x00000020070a8890 */ /* 0x000fe4000fffe0ff */
[----:B------:R-:W-:Y:S03]  /*56e0*/  @!UP0 UIADD3 UR8, UPT, UPT, UR20, 0x1200, URZ ;  /* 0x0000120014088890 */ /* 0x000fe6000fffe0ff */
[----:B------:R-:W-:Y:S01]  /*56f0*/  @!UP0 UPRMT UR6, UR4, 0x5410, URZ ;  /* 0x0000541004068896 */ /* 0x000fe200080000ff */
[----:B------:R-:W-:Y:S01]  /*5700*/  @!P2 R2UR UR4, R0 ;  /* 0x000000000004a2ca */ /* 0x000fe200000e0000 */
[----:B------:R-:W-:Y:S01]  /*5710*/  VOTEU.ALL UP0, P2 ;  /* 0x0000000000ff7886 */ /* 0x000fe20001000000 */
[----:B------:R-:W-:Y:S03]  /*5720*/  @!P2 IMAD.MOV.U32 R0, RZ, RZ, 0x1000 ;  /* 0x00001000ff00a424 */ /* 0x000fe600078e00ff */
[----:B------:R-:W-:Y:S01]  /*5730*/  IMAD.U32 R14, RZ, RZ, UR5 ;  /* 0x00000005ff0e7e24 */ /* 0x000fe2000f8e00ff */
[----:B------:R-:W-:Y:S07]  /*5740*/  @!UP0 UMOV UR9, UR36 ;  /* 0x0000002400098c82 */ /* 0x000fee0008000000 */
        /* <DEDUP_REMOVED lines=11> */
.L_x_201:
[----:B------:R-:W-:Y:S01]  /*5800*/  @!P2 R2UR UR4, R0 ;  /* 0x000000000004a2ca */ /* 0x000fe200000e0000 */
[----:B------:R-:W-:Y:S01]  /*5810*/  VOTEU.ALL UP0, P2 ;  /* 0x0000000000ff7886 */ /* 0x000fe20001000000 */
[----:B-1----:R-:W-:Y:S02]  /*5820*/  @!P2 IADD3 R2, P1, PT, R12, 0x680, RZ ;  /* 0x000006800c02a810 */ /* 0x002fe40007f3e0ff */
[----:B------:R-:W-:Y:S02]  /*5830*/  @P0 SHF.R.U32.HI R4, RZ, 0x10, R5 ;  /* 0x00000010ff040819 */ /* 0x000fe40000011605 */
[----:B------:R-:W-:Y:S01]  /*5840*/  @!P2 R2UR UR5, R2 ;  /* 0x000000000205a2ca */ /* 0x000fe200000e0000 */
[----:B------:R-:W-:Y:S01]  /*5850*/  @!P2 IMAD.X R0, RZ, RZ, R13, P1 ;  /* 0x000000ffff00a224 */ /* 0x000fe200008e060d */
[----:B------:R-:W-:Y:S01]  /*5860*/  @!UP0 UIADD3 UR10, UPT, UPT, UR7, 0x40, URZ ;  /* 0x00000040070a8890 */ /* 0x000fe2000fffe0ff */
[----:B------:R-:W-:Y:S01]  /*5870*/  @P0 R2UR UR54, R4 ;  /* 0x00000000043602ca */ /* 0x000fe200000e0000 */
        /* <DEDUP_REMOVED lines=14> */
[----:B------:R-:W2:Y:S02]  /*5960*/  SYNCS.PHASECHK.TRANS64.TRYWAIT P1, [UR20+0x148], R8 ;  /* 0x00014808ff0075a7 */ /* 0x000ea40008021114 */
[----:B-12---:R-:W-:Y:S05]  /*5970*/  @!P1 BRA `(.L_x_90) ;  /* 0x0000004400a49947 */ /* 0x006fea0003800000 */
.L_x_203:
[----:B-1----:R-:W-:Y:S01]  /*5980*/  @!P2 IMAD.MOV.U32 R0, RZ, 0x20, RZ ;  /* 0x00000020ff00a824 */ /* 0x002fe200078e00ff */
[----:B------:R-:W-:Y:S01]  /*5990*/  @!P2 IADD3 R2, P0, PT, R12, 0x680, RZ ;  /* 0x000006800c02a810 */ /* 0x000fe20007f1e0ff */
[----:B------:R-:W-:Y:S01]  /*59a0*/  VOTEU.ALL UP0, P2 ;  /* 0x0000000000ff7886 */ /* 0x000fe20001000000 */
[----:B------:R-:W-:Y:S01]  /*59b0*/  LOP3.LUT R10, R10, 0x1, RZ, 0x3c, !PT ;  /* 0x000000010a0a7812 */ /* 0x000fe200078e3cff */
[----:B------:R-:W-:Y:S01]  /*59c0*/  @!P2 IMAD.MOV.U32 R0, RZ, 0x400, R0 ;  /* 0x00000400ff00a824 */ /* 0x000fe200078e0000 */
[----:B------:R-:W-:Y:S01]  /*59d0*/  @!P2 R2UR UR5, R2 ;  /* 0x000000000205a2ca */ /* 0x000fe200000e0000 */
[----:B------:R-:W-:Y:S01]  /*59e0*/  UIADD3 UR24, UPT, UPT, UR15, UR46, URZ ;  /* 0x0000002e0f187290 */ /* 0x000fe2000fffe0ff */
[----:B------:R-:W-:Y:S01]  /*59f0*/  LOP3.LUT R9, R9, 0x1, RZ, 0x3c, !PT ;  /* 0x0000000109097812 */ /* 0x000fe200078e3cff */
[----:B------:R-:W-:Y:S01]  /*5a00*/  @!UP0 UIADD3 UR8, UPT, UPT, UR20, 0x3200, URZ ;  /* 0x0000320014088890 */ /* 0x000fe2000fffe0ff */
[----:B------:R-:W-:Y:S01]  /*5a10*/  @!P2 R2UR UR4, R0 ;  /* 0x000000000004a2ca */ /* 0x000fe200000e0000 */
[----:B------:R-:W-:Y:S01]  /*5a20*/  @!P2 IMAD.X R0, RZ, RZ, R13, P0 ;  /* 0x000000ffff00a224 */ /* 0x000fe200000e060d */
[----:B------:R-:W-:Y:S02]  /*5a30*/  @!UP0 UIADD3 UR10, UPT, UPT, UR7, 0x60, URZ ;  /* 0x00000060070a8890 */ /* 0x000fe4000fffe0ff */
[----:B------:R-:W-:Y:S02]  /*5a40*/  @!UP0 UIADD3 UR9, UPT, UPT, UR20, 0x128, URZ ;  /* 0x0000012814098890 */ /* 0x000fe4000fffe0ff */
[----:B------:R-:W-:Y:S02]  /*5a50*/  UIADD3 UR51, UPT, UPT, UR16, UR45, URZ ;  /* 0x0000002d10337290 */ /* 0x000fe4000fffe0ff */
[----:B------:R-:W-:Y:S01]  /*5a60*/  UPLOP3.LUT UP4, UPT, UPT, UPT, UPT, 0x80, 0x8 ;  /* 0x000000000008789c */ /* 0x000fe20003f8f070 */
[----:B------:R-:W-:Y:S04]  /*5a70*/  IMAD.U32 R4, RZ, RZ, UR5 ;  /* 0x00000005ff047e24 */ /* 0x000fe8000f8e00ff */
[----:B------:R-:W-:Y:S01]  /*5a80*/  @!UP0 UPRMT UR6, UR4, 0x5410, URZ ;  /* 0x0000541004068896 */ /* 0x000fe200080000ff */
[----:B------:R-:W-:Y:S01]  /*5a90*/  @!P2 R2UR UR4, R0 ;  /* 0x000000000004a2ca */ /* 0x000fe200000e0000 */
[----:B------:R-:W-:Y:S11]  /*5aa0*/  VOTEU.ALL UP0, P2 ;  /* 0x0000000000ff7886 */ /* 0x000ff60001000000 */
[----:B------:R-:W-:Y:S01]  /*5ab0*/  @!UPT UIADD3 URZ, UPT, UPT, URZ, URZ, URZ ;  /* 0x000000fffffff290 */ /* 0x000fe2000fffe0ff */
[----:B------:R-:W-:Y:S01]  /*5ac0*/  IMAD.U32 R5, RZ, RZ, UR4 ;  /* 0x00000004ff057e24 */ /* 0x000fe2000f8e00ff */
[----:B------:R-:W-:Y:S04]  /*5ad0*/  @!P2 R2UR UR4, R4 ;  /* 0x000000000404a2ca */ /* 0x000fe800000e0000 */
[----:B------:R-:W-:Y:S11]  /*5ae0*/  @!P2 R2UR UR5, R5 ;  /* 0x000000000505a2ca */ /* 0x000ff600000e0000 */
[----:B------:R-:W-:Y:S02]  /*5af0*/  @!UPT UIADD3 URZ, UPT, UPT, URZ, URZ, URZ ;  /* 0x000000fffffff290 */ /* 0x000fe4000fffe0ff */
[----:B------:R1:W-:Y:S01]  /*5b00*/  @!UP0 UTMALDG.5D.IM2COL [UR8], [UR4], UR6 ;  /* 0x00000008040083b4 */ /* 0x0003e20008060006 */
[----:B------:R1:W-:Y:S01]  /*5b10*/  @!P2 SYNCS.ARRIVE.TRANS64.RED.A0TR RZ, [UR20+0x128], R3 ;  /* 0x00012803ffffa9a7 */ /* 0x0003e20008300414 */
[----:B------:R-:W-:Y:S01]  /*5b20*/  SYNCS.ARRIVE.TRANS64.RED.A1T0 RZ, [UR48], RZ ;  /* 0x000000ffffff79a7 */ /* 0x000fe20008100430 */
[----:B------:R-:W-:Y:S05]  /*5b30*/  BRA.U UP2, `(.L_x_91) ;  /* 0xfffffff1021c7547 */ /* 0x000fea000b83ffff */
[----:B------:R-:W-:-:S04]  /*5b40*/  SHF.L.U32 R2, R10, 0x1f, RZ ;  /* 0x0000001f0a027819 */ /* 0x000fc800000006ff */
[----:B------:R-:W2:Y:S02]  /*5b50*/  SYNCS.PHASECHK.TRANS64.TRYWAIT P0, [UR20+0x130], R2 ;  /* 0x00013002ff0075a7 */ /* 0x000ea40008001114 */
[----:B--2---:R-:W-:Y:S05]  /*5b60*/  @!P0 BRA `(.L_x_92) ;  /* 0x0000004400408947 */ /* 0x004fea0003800000 */
.L_x_205:
[----:B------:R-:W3:Y:S02]  /*5b70*/  SYNCS.PHASECHK.TRANS64.TRYWAIT P0, [UR20+0x138], R2 ;  /* 0x00013802ff0075a7 */ /* 0x000ee40008001114 */
[----:B---3--:R-:W-:Y:S05]  /*5b80*/  @!P0 BRA `(.L_x_93) ;  /* 0x0000004400508947 */ /* 0x008fea0003800000 */
.L_x_207:
[----:B------:R-:W3:Y:S02]  /*5b90*/  SYNCS.PHASECHK.TRANS64.TRYWAIT P0, [UR20+0x140], R2 ;  /* 0x00014002ff0075a7 */ /* 0x000ee40008001114 */
[----:B---3--:R-:W-:Y:S05]  /*5ba0*/  @!P0 BRA `(.L_x_94) ;  /* 0x0000004400608947 */ /* 0x008fea0003800000 */
.L_x_209:
[----:B--2---:R-:W-:-:S07]  /*5bb0*/  MOV R0, UR20 ;  /* 0x0000001400007c02 */ /* 0x004fce0008000f00 */
.L_x_95:
[----:B--2---:R-:W-:-:S04]  /*5bc0*/  SHF.L.U32 R2, R10, 0x1f, RZ ;  /* 0x0000001f0a027819 */ /* 0x004fc800000006ff */
[----:B------:R2:W3:Y:S03]  /*5bd0*/  SYNCS.PHASECHK.TRANS64.TRYWAIT P0, [R0+URZ+0x148], R2 ;  /* 0x00014802000075a7 */ /* 0x0004e600080011ff */
[----:B---3--:R-:W-:Y:S05]  /*5be0*/  @!P0 NANOSLEEP.SYNCS 0x989680 ;  /* 0x009896800000895d */ /* 0x008fea0003900000 */
[----:B------:R-:W3:Y:S02]  /*5bf0*/  @!P0 SYNCS.PHASECHK.TRANS64 P0, [R0+URZ+0x148], R2 ;  /* 0x00014802000085a7 */ /* 0x000ee400080010ff */
[----:B-1-3--:R-:W-:Y:S05]  /*5c00*/  @P0 EXIT ;  /* 0x000000000000094d */ /* 0x00afea0003800000 */
[----:B------:R-:W-:Y:S05]  /*5c10*/  BRA `(.L_x_95) ;  /* 0xfffffffc00e87947 */ /* 0x000fea000383ffff */
.L_x_80:
[----:B------:R-:W-:-:S06]  /*5c20*/  UISETP.GE.AND UP0, UPT, UR18, 0x4, UPT ;  /* 0x000000041200788c */ /* 0x000fcc000bf06270 */
[----:B------:R-:W-:-:S13]  /*5c30*/  PLOP3.LUT P0, PT, PT, PT, UP0, 0x80, 0x8 ;  /* 0x000000000008781c */ /* 0x000fda0003f0f008 */
[----:B------:R-:W-:Y:S05]  /*5c40*/  @!P0 EXIT ;  /* 0x000000000000894d */ /* 0x000fea0003800000 */
[----:B------:R-:W1:Y:S08]  /*5c50*/  S2UR UR4, SR_CgaCtaId ;  /* 0x00000000000479c3 */ /* 0x000e700000008800 */
[----:B------:R-:W-:Y:S01]  /*5c60*/  BAR.SYNC.DEFER_BLOCKING 0x6, 0xa0 ;  /* 0x0182800000007b1d */ /* 0x000fe20000010000 */
[C---:B------:R-:W-:Y:S01]  /*5c70*/  IMAD.SHL.U32 R4, R50.reuse, 0x20, RZ ;  /* 0x0000002032047824 */ /* 0x040fe200078e00ff */
[----:B------:R-:W-:Y:S01]  /*5c80*/  SHF.R.U32.HI R5, RZ, 0x1, R50 ;  /* 0x00000001ff057819 */ /* 0x000fe20000011632 */
[C---:B------:R-:W-:Y:S01]  /*5c90*/  IMAD.SHL.U32 R0, R50.reuse, 0x4, RZ ;  /* 0x0000000432007824 */ /* 0x040fe200078e00ff */
[C---:B------:R-:W-:Y:S01]  /*5ca0*/  LOP3.LUT P0, RZ, R50.reuse, 0x4, RZ, 0xc0, !PT ;  /* 0x0000000432ff7812 */ /* 0x040fe2000780c0ff */
[----:B------:R-:W-:Y:S01]  /*5cb0*/  IMAD.SHL.U32 R49, R50, 0x10, RZ ;  /* 0x0000001032317824 */ /* 0x000fe200078e00ff */
[----:B------:R-:W-:Y:S01]  /*5cc0*/  UMOV UR49, 0x400 ;  /* 0x0000040000317882 */ /* 0x000fe20000000000 */
[----:B------:R-:W-:Y:S01]  /*5cd0*/  LOP3.LUT R3, R4, 0xc0, RZ, 0xc0, !PT ;  /* 0x000000c004037812 */ /* 0x000fe200078ec0ff */
[----:B------:R-:W2:Y:S01]  /*5ce0*/  LDC.64 R42, c[0x0][0x9b0] ;  /* 0x00026c00ff2a7b82 */ /* 0x000ea20000000a00 */
[----:B------:R-:W-:Y:S01]  /*5cf0*/  IMAD.U32 R23, R50, 0x10000, RZ ;  /* 0x0001000032177824 */ /* 0x000fe200078e00ff */
[----:B------:R-:W-:Y:S01]  /*5d00*/  LOP3.LUT R49, R49, 0x600, RZ, 0xc0, !PT ;  /* 0x0000060031317812 */ /* 0x000fe200078ec0ff */
[----:B------:R-:W-:Y:S01]  /*5d10*/  IMAD.MOV.U32 R61, RZ, RZ, 0x20 ;  /* 0x00000020ff3d7424 */ /* 0x000fe200078e00ff */
[----:B------:R-:W-:Y:S01]  /*5d20*/  LOP3.LUT R0, R3, 0x18, R0, 0xf8, !PT ;  /* 0x0000001803007812 */ /* 0x000fe200078ef800 */
[----:B------:R-:W-:Y:S01]  /*5d30*/  IMAD.MOV.U32 R48, RZ, RZ, 0x1 ;  /* 0x00000001ff307424 */ /* 0x000fe200078e00ff */
[----:B------:R-:W-:Y:S01]  /*5d40*/  LOP3.LUT R49, R49, 0x20, R4, 0xf8, !PT ;  /* 0x0000002031317812 */ /* 0x000fe200078ef804 */
[----:B------:R-:W-:Y:S01]  /*5d50*/  IMAD.MOV.U32 R22, RZ, RZ, RZ ;  /* 0x000000ffff167224 */ /* 0x000fe200078e00ff */
[----:B------:R-:W3:Y:S01]  /*5d60*/  LDC.64 R40, c[0x0][0x9a8] ;  /* 0x00026a00ff287b82 */ /* 0x000ee20000000a00 */
[----:B------:R-:W-:-:S02]  /*5d70*/  LOP3.LUT R0, R0, 0x8, R5, 0x78, !PT ;  /* 0x0000000800007812 */ /* 0x000fc400078e7805 */
[----:B------:R-:W-:Y:S02]  /*5d80*/  CS2R R46, SRZ ;  /* 0x00000000002e7805 */ /* 0x000fe4000001ff00 */
[----:B------:R-:W-:Y:S01]  /*5d90*/  LOP3.LUT R49, R49, 0x100, R4, 0xf8, !PT ;  /* 0x0000010031317812 */ /* 0x000fe200078ef804 */
[----:B------:R-:W4:Y:S01]  /*5da0*/  LDCU UR55, c[0x0][0x370] ;  /* 0x00006e00ff3777ac */ /* 0x000f220008000800 */
[----:B------:R-:W-:Y:S02]  /*5db0*/  LOP3.LUT R50, R50, 0x60, RZ, 0xc0, !PT ;  /* 0x0000006032327812 */ /* 0x000fe400078ec0ff */
[----:B------:R-:W-:Y:S01]  /*5dc0*/  LOP3.LUT R49, R49, R0, RZ, 0xfc, !PT ;  /* 0x0000000031317212 */ /* 0x000fe200078efcff */
[----:B-1----:R-:W-:Y:S01]  /*5dd0*/  ULEA UR49, UR4, UR49, 0x18 ;  /* 0x0000003104317291 */ /* 0x002fe2000f8ec0ff */
[----:B------:R-:W-:Y:S01]  /*5de0*/  LOP3.LUT R23, R23, 0x600000, RZ, 0xc0, !PT ;  /* 0x0060000017177812 */ /* 0x000fe200078ec0ff */
[----:B------:R-:W1:Y:S01]  /*5df0*/  LDCU.64 UR4, c[0x0][0x990] ;  /* 0x00013200ff0477ac */ /* 0x000e620008000a00 */
[----:B------:R-:W-:Y:S01]  /*5e00*/  SEL R61, R61, 0xffffffe0, !P0 ;  /* 0xffffffe03d3d7807 */ /* 0x000fe20004000000 */
[----:B------:R-:W2:Y:S05]  /*5e10*/  LDCU UR48, c[0x0][0xc0c] ;  /* 0x00018180ff3077ac */ /* 0x000eaa0008000800 */
[----:B------:R-:W4:Y:S01]  /*5e20*/  LDS R2, [UR49+0x1b0] ;  /* 0x0001b031ff027984 */ /* 0x000f220008000800 */
[----:B------:R-:W2:Y:S01]  /*5e30*/  LDCU UR38, c[0x0][0xc30] ;  /* 0x00018600ff2677ac */ /* 0x000ea20008000800 */
[----:B------:R-:W2:Y:S01]  /*5e40*/  LDCU.64 UR60, c[0x0][0x988] ;  /* 0x00013100ff3c77ac */ /* 0x000ea20008000a00 */
[----:B------:R-:W2:Y:S01]  /*5e50*/  LDCU.64 UR46, c[0x0][0xc28] ;  /* 0x00018500ff2e77ac */ /* 0x000ea20008000a00 */
[----:B-1----:R-:W-:-:S02]  /*5e60*/  IMAD.U32 R54, RZ, RZ, UR4 ;  /* 0x00000004ff367e24 */ /* 0x002fc4000f8e00ff */
[----:B------:R-:W-:Y:S01]  /*5e70*/  IMAD.U32 R53, RZ, RZ, UR5 ;  /* 0x00000005ff357e24 */ /* 0x000fe2000f8e00ff */
[----:B------:R-:W1:Y:S01]  /*5e80*/  LDCU.128 UR4, c[0x0][0xb80] ;  /* 0x00017000ff0477ac */ /* 0x000e620008000c00 */
[----:B------:R-:W2:Y:S01]  /*5e90*/  LDCU.128 UR56, c[0x0][0xc10] ;  /* 0x00018200ff3877ac */ /* 0x000ea20008000c00 */
[----:B------:R-:W2:Y:S01]  /*5ea0*/  LDCU UR53, c[0x0][0x374] ;  /* 0x00006e80ff3577ac */ /* 0x000ea20008000800 */
[----:B------:R-:W-:Y:S01]  /*5eb0*/  UMOV UR52, URZ ;  /* 0x000000ff00347c82 */ /* 0x000fe20008000000 */
[----:B------:R-:W-:Y:S01]  /*5ec0*/  UMOV UR50, URZ ;  /* 0x000000ff00327c82 */ /* 0x000fe20008000000 */
[----:B-1----:R-:W-:Y:S01]  /*5ed0*/  IMAD.U32 R58, RZ, RZ, UR4 ;  /* 0x00000004ff3a7e24 */ /* 0x002fe2000f8e00ff */
[----:B------:R-:W-:Y:S01]  /*5ee0*/  UIADD3 UR4, UPT, UPT, UR49, 0x200, URZ ;  /* 0x0000020031047890 */ /* 0x000fe2000fffe0ff */
[----:B------:R-:W-:Y:S02]  /*5ef0*/  IMAD.U32 R57, RZ, RZ, UR5 ;  /* 0x00000005ff397e24 */ /* 0x000fe4000f8e00ff */
[----:B------:R-:W-:-:S02]  /*5f00*/  IMAD.U32 R56, RZ, RZ, UR6 ;  /* 0x00000006ff387e24 */ /* 0x000fc4000f8e00ff */
[----:B------:R-:W-:Y:S02]  /*5f10*/  IMAD.U32 R55, RZ, RZ, UR7 ;  /* 0x00000007ff377e24 */ /* 0x000fe4000f8e00ff */
[C---:B----4-:R-:W-:Y:S01]  /*5f20*/  VIADD R3, R2.reuse, 0x80 ;  /* 0x0000008002037836 */ /* 0x050fe20000000000 */
[----:B------:R-:W-:Y:S01]  /*5f30*/  LOP3.LUT R2, R2, 0xffff, RZ, 0xc0, !PT ;  /* 0x0000ffff02027812 */ /* 0x000fe200078ec0ff */
[----:B------:R-:W-:-:S03]  /*5f40*/  IMAD.U32 R60, RZ, RZ, UR4 ;  /* 0x00000004ff3c7e24 */ /* 0x000fc6000f8e00ff */
[----:B------:R-:W-:-:S05]  /*5f50*/  LOP3.LUT R3, R3, 0xffff, RZ, 0xc0, !PT ;  /* 0x0000ffff03037812 */ /* 0x000fca00078ec0ff */
[----:B--23--:R1:W-:Y:S02]  /*5f60*/  STL.64 [R1], R2 ;  /* 0x0000000201007387 */ /* 0x00c3e40000100a00 */
.L_x_139:
[----:B-1----:R-:W-:Y:S04]  /*5f70*/  SHF.L.U32 R2, R46, 0x1f, RZ ;  /* 0x0000001f2e027819 */ /* 0x002fe800000006ff */
[----:B------:R-:W1:Y:S02]  /*5f80*/  SYNCS.PHASECHK.TRANS64.TRYWAIT P0, [UR49+0x160], R2 ;  /* 0x00016002ff0075a7 */ /* 0x000e640008001131 */
[----:B-12---:R-:W-:Y:S05]  /*5f90*/  @!P0 BRA `(.L_x_96) ;  /* 0x00000040007c8947 */ /* 0x006fea0003800000 */
.L_x_211:
[----:B------:R-:W2:Y:S01]  /*5fa0*/  LDS.128 R4, [UR49+0x1a0] ;  /* 0x0001a031ff047984 */ /* 0x000ea20008000c00 */
[----:B------:R-:W-:Y:S01]  /*5fb0*/  UIADD3 UR4, UPT, UPT, UR49, 0x168, URZ ;  /* 0x0000016831047890 */ /* 0x000fe2000fffe0ff */
[----:B-1----:R-:W-:Y:S01]  /*5fc0*/  IMAD R2, R22, 0x4, R1 ;  /* 0x0000000416027824 */ /* 0x002fe200078e0201 */
[----:B------:R-:W-:Y:S01]  /*5fd0*/  UISETP.GE.AND UP0, UPT, UR39, 0x1, UPT ;  /* 0x000000012700788c */ /* 0x000fe2000bf06270 */
[----:B------:R-:W-:Y:S01]  /*5fe0*/  @!PT LDS RZ, [RZ] ;  /* 0x00000000fffff984 */ /* 0x000fe20000000800 */
[----:B------:R-:W-:Y:S01]  /*5ff0*/  @!PT LDS RZ, [RZ] ;  /* 0x00000000fffff984 */ /* 0x000fe20000000800 */
[----:B------:R-:W-:Y:S01]  /*6000*/  @!PT LDS RZ, [RZ] ;  /* 0x00000000fffff984 */ /* 0x000fe20000000800 */
[----:B------:R-:W-:Y:S01]  /*6010*/  @!PT LDS RZ, [RZ] ;  /* 0x00000000fffff984 */ /* 0x000fe20000000800 */
[----:B------:R1:W-:Y:S06]  /*6020*/  MEMBAR.ALL.CTA ;  /* 0x0000000000007992 */ /* 0x0003ec0000008000 */
[----:B-1----:R-:W1:Y:S01]  /*6030*/  FENCE.VIEW.ASYNC.S ;  /* 0x00000000000073c6 */ /* 0x002e620000000000 */
[----:B------:R-:W-:Y:S09]  /*6040*/  UPRMT UR4, URZ, 0x654, UR4 ;  /* 0x00000654ff047896 */ /* 0x000ff20008000004 */
[----:B-1----:R-:W-:Y:S01]  /*6050*/  SYNCS.ARRIVE.TRANS64.RED.A1T0 RZ, [UR4], RZ ;  /* 0x000000ffffff79a7 */ /* 0x002fe20008100404 */
[----:B------:R-:W5:Y:S01]  /*6060*/  LDL R2, [R2] ;  /* 0x0000000002027983 */ /* 0x000f620000100800 */
[----:B--2---:R-:W-:Y:S11]  /*6070*/  LOP3.LUT P0, RZ, R6, 0x1, RZ, 0xc0, !PT ;  /* 0x0000000106ff7812 */ /* 0x004ff6000780c0ff */
[----:B------:R-:W-:Y:S02]  /*6080*/  @!UPT UIADD3 URZ, UPT, UPT, URZ, URZ, URZ ;  /* 0x000000fffffff290 */ /* 0x000fe4000fffe0ff */
[----:B------:R-:W-:Y:S01]  /*6090*/  VOTEU.ANY UP1, P0 ;  /* 0x0000000000ff7886 */ /* 0x000fe20000020100 */
[----:B------:R-:W-:Y:S01]  /*60a0*/  PLOP3.LUT P0, PT, PT, PT, UP1, 0x80, 0x8 ;  /* 0x000000000008781c */ /* 0x000fe20003f0f018 */
[----:B------:R-:W-:Y:S11]  /*60b0*/  UP2UR UR62, UPR, URZ, 0x2 ;  /* 0x00000002ff3e7883 */ /* 0x000ff60008000000 */
[----:B------:R-:W-:Y:S01]  /*60c0*/  @!UPT UIADD3 URZ, UPT, UPT, URZ, URZ, URZ ;  /* 0x000000fffffff290 */ /* 0x000fe2000fffe0ff */
[----:B------:R-:W-:Y:S02]  /*60d0*/  @P0 MOV R3, R4 ;  /* 0x0000000400030202 */ /* 0x000fe40000000f00 */
[----:B------:R-:W-:Y:S02]  /*60e0*/  @P0 LOP3.LUT R0, R5, 0xffff, RZ, 0xc0, !PT ;  /* 0x0000ffff05000812 */ /* 0x000fe400078ec0ff */
[----:B------:R-:W-:Y:S02]  /*60f0*/  @P0 R2UR UR5, R3 ;  /* 0x00000000030502ca */ /* 0x000fe400000e0000 */
[----:B------:R-:W-:Y:S11]  /*6100*/  @P0 R2UR UR4, R0 ;  /* 0x00000000000402ca */ /* 0x000ff600000e0000 */
[----:B------:R-:W-:Y:S02]  /*6110*/  @UP1 UMOV UR37, UR5 ;  /* 0x0000000500251c82 */ /* 0x000fe40008000000 */
[----:B------:R-:W-:Y:S01]  /*6120*/  @UP1 UMOV UR36, UR4 ;  /* 0x0000000400241c82 */ /* 0x000fe20008000000 */
[----:B------:R-:W-:Y:S05]  /*6130*/  BRA.U !UP0, `(.L_x_97) ;  /* 0x0000000108cc7547 */ /* 0x000fea000b800000 */
[----:B------:R-:W1:Y:S01]  /*6140*/  LDCU UR9, c[0x0][0xc20] ;  /* 0x00018400ff0977ac */ /* 0x000e620008000800 */
[----:B------:R-:W-:Y:S02]  /*6150*/  UIMAD.WIDE.U32 UR4, UR53, UR59, URZ ;  /* 0x0000003b350472a5 */ /* 0x000fe4000f8e00ff */
[----:B------:R-:W-:Y:S02]  /*6160*/  UIMAD.WIDE.U32 UR6, UR55, UR56, URZ ;  /* 0x00000038370672a5 */ /* 0x000fe4000f8e00ff */
[----:B------:R-:W-:Y:S02]  /*6170*/  UIMAD.WIDE.U32 UR10, UR36, UR59, URZ ;  /* 0x0000003b240a72a5 */ /* 0x000fe4000f8e00ff */
[----:B------:R-:W-:Y:S02]  /*6180*/  UISETP.NE.AND UP0, UPT, UR58, 0x1, UPT ;  /* 0x000000013a00788c */ /* 0x000fe4000bf05270 */
[----:B------:R-:W-:Y:S02]  /*6190*/  UISETP.NE.AND UP1, UPT, UR48, 0x1, UPT ;  /* 0x000000013000788c */ /* 0x000fe4000bf25270 */
[----:B------:R-:W-:Y:S02]  /*61a0*/  UISETP.NE.AND UP2, UPT, UR39, 0x1, UPT ;  /* 0x000000012700788c */ /* 0x000fe4000bf45270 */
[----:B------:R-:W-:Y:S01]  /*61b0*/  UIMAD.WIDE.U32 UR12, UR37, UR56, URZ ;  /* 0x00000038250c72a5 */ /* 0x000fe2000f8e00ff */
[----:B------:R-:W-:Y:S01]  /*61c0*/  UMOV UR4, UR5 ;  /* 0x0000000500047c82 */ /* 0x000fe20008000000 */
[----:B------:R-:W-:Y:S01]  /*61d0*/  UMOV UR6, UR11 ;  /* 0x0000000b00067c82 */ /* 0x000fe20008000000 */
[----:B-1----:R-:W-:Y:S03]  /*61e0*/  USHF.R.U32.HI UR8, URZ, UR9, UR4 ;  /* 0x00000009ff087299 */ /* 0x002fe60008011604 */
[----:B------:R-:W-:Y:S02]  /*61f0*/  UMOV UR4, UR7 ;  /* 0x0000000700047c82 */ /* 0x000fe40008000000 */
[----:B------:R-:W-:Y:S02]  /*6200*/  USHF.R.U32.HI UR5, URZ, UR57, UR4 ;  /* 0x00000039ff057299 */ /* 0x000fe40008011604 */
[----:B------:R-:W-:Y:S02]  /*6210*/  USEL UR4, UR53, UR8, !UP0 ;  /* 0x0000000835047287 */ /* 0x000fe4000c000000 */
[----:B------:R-:W-:Y:S02]  /*6220*/  USHF.R.U32.HI UR8, URZ, UR9, UR6 ;  /* 0x00000009ff087299 */ /* 0x000fe40008011606 */
[----:B------:R-:W-:Y:S02]  /*6230*/  UIMAD.WIDE.U32 UR6, UR4, UR46, URZ ;  /* 0x0000002e040672a5 */ /* 0x000fe4000f8e00ff */
[----:B------:R-:W-:Y:S02]  /*6240*/  USEL UR9, UR55, UR5, !UP1 ;  /* 0x0000000537097287 */ /* 0x000fe4000c800000 */
[----:B------:R-:W-:Y:S02]  /*6250*/  USEL UR8, UR36, UR8, !UP0 ;  /* 0x0000000824087287 */ /* 0x000fe4000c000000 */
[----:B------:R-:W-:Y:S01]  /*6260*/  UIMAD.WIDE.U32 UR10, UR9, UR46, URZ ;  /* 0x0000002e090a72a5 */ /* 0x000fe2000f8e00ff */
[----:B------:R-:W-:Y:S01]  /*6270*/  UMOV UR6, UR7 ;  /* 0x0000000700067c82 */ /* 0x000fe20008000000 */
[----:B------:R-:W-:Y:S01]  /*6280*/  UMOV UR5, UR13 ;  /* 0x0000000d00057c82 */ /* 0x000fe20008000000 */
[----:B------:R-:W-:Y:S02]  /*6290*/  @UP2 USHF.R.U32.HI UR4, URZ, UR47, UR6 ;  /* 0x0000002fff042299 */ /* 0x000fe40008011606 */
[----:B------:R-:W-:Y:S02]  /*62a0*/  USHF.R.U32.HI UR5, URZ, UR57, UR5 ;  /* 0x00000039ff057299 */ /* 0x000fe40008011605 */
[----:B------:R-:W-:Y:S02]  /*62b0*/  UIMAD UR4, UR39, UR4, URZ ;  /* 0x00000004270472a4 */ /* 0x000fe4000f8e02ff */
[----:B------:R-:W-:Y:S02]  /*62c0*/  USEL UR5, UR37, UR5, !UP1 ;  /* 0x0000000525057287 */ /* 0x000fe4000c800000 */
[----:B------:R-:W-:Y:S01]  /*62d0*/  UISETP.GE.AND UP0, UPT, UR8, UR4, UPT ;  /* 0x000000040800728c */ /* 0x000fe2000bf06270 */
[----:B------:R-:W-:Y:S01]  /*62e0*/  UMOV UR6, UR11 ;  /* 0x0000000b00067c82 */ /* 0x000fe20008000000 */
[----:B------:R-:W-:Y:S02]  /*62f0*/  UIMAD.WIDE.U32 UR10, UR8, UR46, URZ ;  /* 0x0000002e080a72a5 */ /* 0x000fe4000f8e00ff */
[----:B------:R-:W-:Y:S04]  /*6300*/  @UP2 USHF.R.U32.HI UR9, URZ, UR47, UR6 ;  /* 0x0000002fff092299 */ /* 0x000fe80008011606 */
[----:B------:R-:W-:Y:S01]  /*6310*/  UIMAD UR6, UR39, UR9, URZ ;  /* 0x00000009270672a4 */ /* 0x000fe2000f8e02ff */
[----:B------:R-:W-:Y:S03]  /*6320*/  UMOV UR4, UR11 ;  /* 0x0000000b00047c82 */ /* 0x000fe60008000000 */
[----:B------:R-:W-:Y:S02]  /*6330*/  UISETP.GE.OR UP0, UPT, UR5, UR6, UP0 ;  /* 0x000000060500728c */ /* 0x000fe40008706670 */
[----:B------:R-:W-:Y:S02]  /*6340*/  USHF.R.U32.HI UR4, URZ, UR47, UR4 ;  /* 0x0000002fff047299 */ /* 0x000fe40008011604 */
[----:B------:R-:W-:Y:S02]  /*6350*/  UIMAD.WIDE.U32 UR6, UR5, UR46, URZ ;  /* 0x0000002e050672a5 */ /* 0x000fe4000f8e00ff */
[----:B------:R-:W-:Y:S02]  /*6360*/  USEL UR11, UR8, UR4, !UP2 ;  /* 0x00000004080b7287 */ /* 0x000fe4000d000000 */
[----:B------:R-:W-:Y:S02]  /*6370*/  UIADD3 UR6, UPT, UPT, -UR5, URZ, URZ ;  /* 0x000000ff05067290 */ /* 0x000fe4000fffe1ff */
[----:B------:R-:W-:Y:S02]  /*6380*/  UIADD3 UR10, UPT, UPT, -UR11, URZ, URZ ;  /* 0x000000ff0b0a7290 */ /* 0x000fe4000fffe1ff */
[----:B------:R-:W-:Y:S02]  /*6390*/  UIMAD UR6, UR48, UR6, UR37 ;  /* 0x00000006300672a4 */ /* 0x000fe4000f8e0225 */
[----:B------:R-:W-:Y:S01]  /*63a0*/  UIMAD UR10, UR39, UR10, UR8 ;  /* 0x0000000a270a72a4 */ /* 0x000fe2000f8e0208 */
[----:B------:R-:W-:Y:S01]  /*63b0*/  @!UP0 UMOV UR4, UR7 ;  /* 0x0000000700048c82 */ /* 0x000fe20008000000 */
[----:B------:R-:W-:Y:S02]  /*63c0*/  UIADD3 UR7, UPT, UPT, -UR8, URZ, URZ ;  /* 0x000000ff08077290 */ /* 0x000fe4000fffe1ff */
[----:B------:R-:W-:Y:S04]  /*63d0*/  @!UP0 USHF.R.U32.HI UR4, URZ, UR47, UR4 ;  /* 0x0000002fff048299 */ /* 0x000fe80008011604 */
[----:B------:R-:W-:Y:S04]  /*63e0*/  @!UP0 USEL UR4, UR5, UR4, !UP2 ;  /* 0x0000000405048287 */ /* 0x000fe8000d000000 */
[----:B------:R-:W-:Y:S02]  /*63f0*/  @!UP0 UIMAD UR9, UR9, UR10, UR4 ;  /* 0x0000000a090982a4 */ /* 0x000fe4000f8e0204 */
[----:B------:R-:W-:Y:S02]  /*6400*/  @!UP0 UIADD3 UR10, UPT, UPT, UR11, -UR4, URZ ;  /* 0x800000040b0a8290 */ /* 0x000fe4000fffe0ff */
[----:B------:R-:W-:Y:S02]  /*6410*/  UIMAD UR4, UR58, UR7, UR36 ;  /* 0x000000073a0472a4 */ /* 0x000fe4000f8e0224 */
[----:B------:R-:W-:Y:S03]  /*6420*/  @!UP0 UIMAD UR8, UR10, UR39, UR5 ;  /* 0x000000270a0882a4 */ /* 0x000fe6000f8e0205 */
[----:B------:R-:W-:Y:S02]  /*6430*/  @!UP0 UMOV UR5, UR9 ;  /* 0x0000000900058c82 */ /* 0x000fe40008000000 */
[----:B------:R-:W-:Y:S02]  /*6440*/  UIMAD UR37, UR5, UR48, UR6 ;  /* 0x00000030052572a4 */ /* 0x000fe4000f8e0206 */
[----:B------:R-:W-:Y:S11]  /*6450*/  UIMAD UR36, UR8, UR58, UR4 ;  /* 0x0000003a082472a4 */ /* 0x000ff6000f8e0204 */
[----:B------:R-:W-:Y:S01]  /*6460*/  @!UPT UIADD3 URZ, UPT, UPT, URZ, URZ, URZ ;  /* 0x000000fffffff290 */ /* 0x000fe2000fffe0ff */
.L_x_97:
[----:B------:R-:W-:Y:S01]  /*6470*/  UISETP.NE.AND UP0, UPT, UR38, 0x1, UPT ;  /* 0x000000012600788c */ /* 0x000fe2000bf05270 */
[----:B------:R-:W-:Y:S01]  /*6480*/  @P0 SHF.R.U32.HI R4, RZ, 0x10, R5 ;  /* 0x00000010ff040819 */ /* 0x000fe20000011605 */
[----:B------:R-:W-:Y:S01]  /*6490*/  USHF.L.U32 UR41, UR24, 0x7, URZ ;  /* 0x0000000718297899 */ /* 0x000fe200080006ff */
[----:B------:R-:W-:Y:S02]  /*64a0*/  BSSY.RECONVERGENT B6, `(.L_x_98) ;  /* 0x0000034000067945 */ /* 0x000fe40003800200 */
[----:B------:R-:W-:Y:S02]  /*64b0*/  @P0 R2UR UR63, R4 ;  /* 0x00000000043f02ca */ /* 0x000fe400000e0000 */
[----:B------:R-:W-:Y:S04]  /*64c0*/  LOP3.LUT P0, RZ, R60, 0x1b0, RZ, 0xc0, !PT ;  /* 0x000001b03cff7812 */ /* 0x000fe8000780c0ff */
[----:B------:R-:W1:Y:S01]  /*64d0*/  @!UP0 LDCU.128 UR12, c[0x0][0xc10] ;  /* 0x00018200ff0c87ac */ /* 0x000e620008000c00 */
[----:B------:R-:W2:Y:S01]  /*64e0*/  @!UP0 LDCU UR5, c[0x0][0xc0c] ;  /* 0x00018180ff0587ac */ /* 0x000ea20008000800 */
[----:B------:R-:W3:Y:S01]  /*64f0*/  @!UP0 LDCU UR10, c[0x0][0xc20] ;  /* 0x00018400ff0a87ac */ /* 0x000ee20008000800 */
[----:B-1----:R-:W-:Y:S02]  /*6500*/  UIMAD.WIDE.U32 UR8, UR37, UR12, URZ ;  /* 0x0000000c250872a5 */ /* 0x002fe4000f8e00ff */
[----:B------:R-:W-:Y:S02]  /*6510*/  UIMAD.WIDE.U32 UR6, UR36, UR15, URZ ;  /* 0x0000000f240672a5 */ /* 0x000fe4000f8e00ff */
[----:B------:R-:W-:Y:S03]  /*6520*/  @!UP0 UISETP.NE.AND UP1, UPT, UR14, 0x1, UPT ;  /* 0x000000010e00888c */ /* 0x000fe6000bf25270 */
[----:B------:R-:W-:Y:S01]  /*6530*/  @!UP0 UMOV UR4, UR9 ;  /* 0x0000000900048c82 */ /* 0x000fe20008000000 */
[----:B--2---:R-:W-:Y:S02]  /*6540*/  @!UP0 UISETP.NE.AND UP2, UPT, UR5, 0x1, UPT ;  /* 0x000000010500888c */ /* 0x004fe4000bf45270 */
[----:B------:R-:W-:Y:S01]  /*6550*/  @!UP0 USHF.R.U32.HI UR4, URZ, UR13, UR4 ;  /* 0x0000000dff048299 */ /* 0x000fe20008011604 */
[----:B------:R-:W-:Y:S02]  /*6560*/  @!UP0 UMOV UR6, UR7 ;  /* 0x0000000700068c82 */ /* 0x000fe40008000000 */
[----:B---3--:R-:W-:Y:S02]  /*6570*/  @!UP0 USHF.R.U32.HI UR6, URZ, UR10, UR6 ;  /* 0x0000000aff068299 */ /* 0x008fe40008011606 */
[----:B------:R-:W-:Y:S02]  /*6580*/  @!UP0 USEL UR7, UR37, UR4, !UP2 ;  /* 0x0000000425078287 */ /* 0x000fe4000d000000 */
[----:B------:R-:W-:Y:S04]  /*6590*/  @!UP0 USEL UR6, UR36, UR6, !UP1 ;  /* 0x0000000624068287 */ /* 0x000fe8000c800000 */
[----:B------:R-:W-:Y:S02]  /*65a0*/  @!UP0 UIADD3 UR4, UPT, UPT, -UR7, UR6, URZ ;  /* 0x0000000607048290 */ /* 0x000fe4000fffe1ff */
[----:B------:R-:W-:Y:S02]  /*65b0*/  @!UP0 UIADD3 UR6, UPT, UPT, UR7, -UR6, URZ ;  /* 0x8000000607068290 */ /* 0x000fe4000fffe0ff */
[----:B------:R-:W-:Y:S02]  /*65c0*/  @!UP0 UIMAD UR37, UR4, UR5, UR37 ;  /* 0x00000005042582a4 */ /* 0x000fe4000f8e0225 */
[----:B------:R-:W-:Y:S01]  /*65d0*/  @!UP0 UIMAD UR36, UR6, UR14, UR36 ;  /* 0x0000000e062482a4 */ /* 0x000fe2000f8e0224 */
[----:B------:R-:W-:Y:S11]  /*65e0*/  @!P0 BRA `(.L_x_99) ;  /* 0x00000000007c8947 */ /* 0x000ff60003800000 */
[----:B------:R-:W1:Y:S01]  /*65f0*/  LDCU.64 UR8, c[0x4][0x80] ;  /* 0x01001000ff0877ac */ /* 0x000e620008000a00 */
[----:B------:R-:W-:Y:S01]  /*6600*/  MOV R16, 0x0 ;  /* 0x0000000000107802 */ /* 0x000fe20000000f00 */
[----:B------:R-:W-:Y:S02]  /*6610*/  HFMA2 R12, -RZ, RZ, 0, 5.9604644775390625e-08 ;  /* 0x00000001ff0c7431 */ /* 0x000fe400000001ff */
[----:B------:R-:W-:Y:S01]  /*6620*/  IMAD.MOV.U32 R8, RZ, RZ, 0x70 ;  /* 0x00000070ff087424 */ /* 0x000fe200078e00ff */
[----:B------:R2:W3:Y:S01]  /*6630*/  LDC.64 R14, c[0x4][R16] ;  /* 0x01000000100e7b82 */ /* 0x0004e20000000a00 */
[----:B------:R-:W4:Y:S01]  /*6640*/  LDCU.64 UR6, c[0x4][0x88] ;  /* 0x01001100ff0677ac */ /* 0x000f220008000a00 */
[----:B------:R-:W-:Y:S01]  /*6650*/  IMAD.MOV.U32 R13, RZ, RZ, RZ ;  /* 0x000000ffff0d7224 */ /* 0x000fe200078e00ff */
[----:B------:R-:W2:Y:S01]  /*6660*/  LDCU.64 UR4, c[0x4][0x8] ;  /* 0x01000100ff0477ac */ /* 0x000ea20008000a00 */
[----:B-1----:R-:W-:Y:S01]  /*6670*/  MOV R5, UR9 ;  /* 0x0000000900057c02 */ /* 0x002fe20008000f00 */
[----:B------:R-:W-:Y:S01]  /*6680*/  IMAD.U32 R4, RZ, RZ, UR8 ;  /* 0x00000008ff047e24 */ /* 0x000fe2000f8e00ff */
[----:B----4-:R-:W-:Y:S01]  /*6690*/  MOV R7, UR7 ;  /* 0x0000000700077c02 */ /* 0x010fe20008000f00 */
[----:B------:R-:W-:Y:S01]  /*66a0*/  IMAD.U32 R6, RZ, RZ, UR6 ;  /* 0x00000006ff067e24 */ /* 0x000fe2000f8e00ff */
[----:B--2---:R-:W-:Y:S01]  /*66b0*/  MOV R11, UR5 ;  /* 0x00000005000b7c02 */ /* 0x004fe20008000f00 */
[----:B------:R-:W-:Y:S02]  /*66c0*/  IMAD.U32 R10, RZ, RZ, UR4 ;  /* 0x00000004ff0a7e24 */ /* 0x000fe4000f8e00ff */
[----:B------:R-:W-:Y:S07]  /*66d0*/  LEPC R20, `(.L_x_100) ;  /* 0x000000001014794e */ /* 0x000fee0000000000 */
[----:B---3-5:R-:W-:Y:S05]  /*66e0*/  CALL.ABS.NOINC R14 ;  /* 0x000000000e007343 */ /* 0x028fea0003c00000 */
.L_x_100:
[----:B------:R-:W1:Y:S01]  /*66f0*/  LDCU.64 UR8, c[0x4][0x80] ;  /* 0x01001000ff0877ac */ /* 0x000e620008000a00 */
[----:B------:R-:W2:Y:S01]  /*6700*/  LDC.64 R16, c[0x4][R16] ;  /* 0x0100000010107b82 */ /* 0x000ea20000000a00 */
[----:B------:R-:W-:Y:S02]  /*6710*/  HFMA2 R12, -RZ, RZ, 0, 5.9604644775390625e-08 ;  /* 0x00000001ff0c7431 */ /* 0x000fe400000001ff */
[----:B------:R-:W-:Y:S02]  /*6720*/  IMAD.MOV.U32 R8, RZ, RZ, 0x70 ;  /* 0x00000070ff087424 */ /* 0x000fe400078e00ff */
[----:B------:R-:W-:Y:S01]  /*6730*/  IMAD.MOV.U32 R13, RZ, RZ, RZ ;  /* 0x000000ffff0d7224 */ /* 0x000fe200078e00ff */
[----:B------:R-:W3:Y:S01]  /*6740*/  LDCU.64 UR6, c[0x4][0x88] ;  /* 0x01001100ff0677ac */ /* 0x000ee20008000a00 */
[----:B------:R-:W4:Y:S01]  /*6750*/  LDCU.64 UR4, c[0x4][0x8] ;  /* 0x01000100ff0477ac */ /* 0x000f220008000a00 */
[----:B-1----:R-:W-:Y:S02]  /*6760*/  MOV R4, UR8 ;  /* 0x0000000800047c02 */ /* 0x002fe40008000f00 */
[----:B------:R-:W-:Y:S02]  /*6770*/  MOV R5, UR9 ;  /* 0x0000000900057c02 */ /* 0x000fe40008000f00 */
[----:B---3--:R-:W-:Y:S01]  /*6780*/  MOV R7, UR7 ;  /* 0x0000000700077c02 */ /* 0x008fe20008000f00 */
[----:B------:R-:W-:Y:S01]  /*6790*/  IMAD.U32 R6, RZ, RZ, UR6 ;  /* 0x00000006ff067e24 */ /* 0x000fe2000f8e00ff */
[----:B----4-:R-:W-:Y:S01]  /*67a0*/  MOV R11, UR5 ;  /* 0x00000005000b7c02 */ /* 0x010fe20008000f00 */
[----:B------:R-:W-:Y:S02]  /*67b0*/  IMAD.U32 R10, RZ, RZ, UR4 ;  /* 0x00000004ff0a7e24 */ /* 0x000fe4000f8e00ff */
[----:B------:R-:W-:Y:S07]  /*67c0*/  LEPC R20, `(.L_x_99) ;  /* 0x000000001014794e */ /* 0x000fee0000000000 */
[----:B--2---:R-:W-:Y:S05]  /*67d0*/  CALL.ABS.NOINC R16 ;  /* 0x0000000010007343 */ /* 0x004fea0003c00000 */
.L_x_99:
[----:B------:R-:W-:Y:S05]  /*67e0*/  BSYNC.RECONVERGENT B6 ;  /* 0x0000000000067941 */ /* 0x000fea0003800200 */
.L_x_98:
[----:B------:R-:W-:Y:S02]  /*67f0*/  R2UR UR6, R59 ;  /* 0x000000003b0672ca */ /* 0x000fe400000e0000 */
[----:B------:R-:W-:Y:S02]  /*6800*/  R2UR UR5, R54 ;  /* 0x00000000360572ca */ /* 0x000fe400000e0000 */
[----:B------:R-:W-:Y:S02]  /*6810*/  R2UR UR4, R53 ;  /* 0x00000000350472ca */ /* 0x000fe400000e0000 */
[----:B------:R-:W-:Y:S02]  /*6820*/  ISETP.NE.U32.AND P4, PT, R42, RZ, PT ;  /* 0x000000ff2a00720c */ /* 0x000fe40003f85070 */
[----:B------:R-:W-:Y:S02]  /*6830*/  ISETP.NE.U32.AND P2, PT, RZ, UR60, PT ;  /* 0x0000003cff007c0c */ /* 0x000fe4000bf45070 */
[----:B------:R-:W-:Y:S02]  /*6840*/  ISETP.NE.AND.EX P4, PT, R43, RZ, PT, P4 ;  /* 0x000000ff2b00720c */ /* 0x000fe40003f85340 */
[----:B------:R-:W-:Y:S01]  /*6850*/  ISETP.NE.AND.EX P2, PT, RZ, UR61, PT, P2 ;  /* 0x0000003dff007c0c */ /* 0x000fe2000bf45320 */
[----:B------:R-:W-:Y:S02]  /*6860*/  UISETP.NE.AND UP2, UPT, UR6, URZ, UPT ;  /* 0x000000ff0600728c */ /* 0x000fe4000bf45270 */
[----:B------:R-:W-:Y:S04]  /*6870*/  UISETP.NE.U32.AND UP0, UPT, UR5, URZ, UPT ;  /* 0x000000ff0500728c */ /* 0x000fe8000bf05070 */
[----:B------:R-:W-:Y:S01]  /*6880*/  UISETP.NE.AND.EX UP1, UPT, UR4, URZ, UPT, UP0 ;  /* 0x000000ff0400728c */ /* 0x000fe2000bf25300 */
[----:B------:R-:W-:Y:S01]  /*6890*/  PLOP3.LUT P1, PT, PT, PT, UP2, 0x80, 0x8 ;  /* 0x000000000008781c */ /* 0x000fe20003f2f028 */
[----:B------:R-:W-:Y:S03]  /*68a0*/  UPLOP3.LUT UP0, UPT, UPT, UPT, UPT, 0x40, 0x4 ;  /* 0x000000000004789c */ /* 0x000fe60003f0e870 */
[----:B------:R-:W-:Y:S06]  /*68b0*/  @UP2 UPLOP3.LUT UP0, UPT, UPT, UPT, UP1, 0x80, 0x8 ;  /* 0x000000000008289c */ /* 0x000fec0003f0f010 */
[----:B------:R-:W-:Y:S01]  /*68c0*/  PLOP3.LUT P0, PT, PT, PT, UP0, 0x80, 0x8 ;  /* 0x000000000008781c */ /* 0x000fe20003f0f008 */
[----:B------:R-:W-:Y:S01]  /*68d0*/  @!UPT UIADD3 URZ, UPT, UPT, URZ, URZ, URZ ;  /* 0x000000fffffff290 */ /* 0x000fe2000fffe0ff */
[----:B------:R-:W-:Y:S11]  /*68e0*/  BRA.U !UP1, `(.L_x_101) ;  /* 0x0000000109407547 */ /* 0x000ff6000b800000 */
[----:B------:R-:W-:Y:S01]  /*68f0*/  UISETP.NE.U32.AND UP0, UPT, UR60, URZ, UPT ;  /* 0x000000ff3c00728c */ /* 0x000fe2000bf05070 */
[----:B------:R-:W-:Y:S01]  /*6900*/  R2UR UR6, R54 ;  /* 0x00000000360672ca */ /* 0x000fe200000e0000 */
[----:B------:R-:W1:Y:S01]  /*6910*/  LDCU.64 UR8, c[0x0][0x358] ;  /* 0x00006b00ff0877ac */ /* 0x000e620008000a00 */
[----:B------:R-:W-:Y:S02]  /*6920*/  HFMA2 R51, -RZ, RZ, 0, 5.9604644775390625e-08 ;  /* 0x00000001ff337431 */ /* 0x000fe400000001ff */
[----:B------:R-:W-:Y:S01]  /*6930*/  IMAD.MOV.U32 R0, RZ, RZ, 0x1 ;  /* 0x00000001ff007424 */ /* 0x000fe200078e00ff */
[----:B------:R-:W-:Y:S06]  /*6940*/  UISETP.NE.AND.EX UP0, UPT, UR61, URZ, UPT, UP0 ;  /* 0x000000ff3d00728c */ /* 0x000fec000bf05300 */
[----:B------:R-:W-:Y:S05]  /*6950*/  PLOP3.LUT P3, PT, PT, PT, UP0, 0x80, 0x8 ;  /* 0x000000000008781c */ /* 0x000fea0003f6f008 */
[----:B------:R-:W2:Y:S01]  /*6960*/  @UP0 LDCU.64 UR4, c[0x0][0x988] ;  /* 0x00013100ff0407ac */ /* 0x000ea20008000a00 */
[----:B------:R-:W-:Y:S07]  /*6970*/  @UP0 UIMAD UR6, UR54, UR6, URZ ;  /* 0x00000006360602a4 */ /* 0x000fee000f8e02ff */
[----:B------:R-:W-:Y:S01]  /*6980*/  @!P3 PRMT R51, R0, 0x7610, R51 ;  /* 0x000076100033b816 */ /* 0x000fe20000000033 */
[----:B--2---:R-:W-:Y:S06]  /*6990*/  @UP0 UIMAD.WIDE UR4, UR6, 0x4, UR4 ;  /* 0x00000004060408a5 */ /* 0x004fec000f8e0204 */
[----:B------:R-:W-:Y:S02]  /*69a0*/  IMAD.U32 R4, RZ, RZ, UR4 ;  /* 0x00000004ff047e24 */ /* 0x000fe4000f8e00ff */
[----:B------:R-:W-:Y:S03]  /*69b0*/  IMAD.U32 R5, RZ, RZ, UR5 ;  /* 0x00000005ff057e24 */ /* 0x000fe6000f8e00ff */
[----:B------:R-:W2:Y:S02]  /*69c0*/  @!UP0 LDCU UR4, c[0x0][0x980] ;  /* 0x00013000ff0487ac */ /* 0x000ea40008000800 */
[----:B-1---5:R1:W5:Y:S02]  /*69d0*/  @P3 LDG.E R27, desc[UR8][R4.64] ;  /* 0x00000008041b3981 */ /* 0x022364000c1e1900 */
[----:B-12---:R-:W-:Y:S02]  /*69e0*/  @!P3 MOV R27, UR4 ;  /* 0x00000004001bbc02 */ /* 0x006fe40008000f00 */
.L_x_101:
[----:B------:R-:W-:Y:S05]  /*69f0*/  @!P4 BRA `(.L_x_102) ;  /* 0x000000000024c947 */ /* 0x000fea0003800000 */
[----:B------:R-:W-:Y:S01]  /*6a00*/  ISETP.NE.U32.AND P3, PT, R40, RZ, PT ;  /* 0x000000ff2800720c */ /* 0x000fe20003f65070 */
[----:B------:R-:W1:Y:S03]  /*6a10*/  LDCU.64 UR4, c[0x0][0x358] ;  /* 0x00006b00ff0477ac */ /* 0x000e660008000a00 */
[----:B------:R-:W-:Y:S11]  /*6a20*/  ISETP.NE.AND.EX P3, PT, R41, RZ, PT, P3 ;  /* 0x000000ff2900720c */ /* 0x000ff60003f65330 */
[----:B------:R-:W-:Y:S02]  /*6a30*/  @!UPT UIADD3 URZ, UPT, UPT, URZ, URZ, URZ ;  /* 0x000000fffffff290 */ /* 0x000fe4000fffe0ff */
[----:B------:R-:W2:Y:S01]  /*6a40*/  @P3 LDC.64 R4, c[0x0][0x9a8] ;  /* 0x00026a00ff043b82 */ /* 0x000ea20000000a00 */
[----:B------:R-:W-:Y:S04]  /*6a50*/  @P3 IMAD R0, R42, UR54, RZ ;  /* 0x000000362a003c24 */ /* 0x000fe8000f8e02ff */
[----:B--2---:R-:W-:Y:S05]  /*6a60*/  @P3 IMAD.WIDE R4, R0, 0x4, R4 ;  /* 0x0000000400043825 */ /* 0x004fea00078e0204 */
[----:B-1---5:R1:W5:Y:S02]  /*6a70*/  @P3 LDG.E R24, desc[UR4][R4.64] ;  /* 0x0000000404183981 */ /* 0x022364000c1e1900 */
[----:B-1----:R-:W2:Y:S02]  /*6a80*/  @!P3 LDC R24, c[0x0][0x9a0] ;  /* 0x00026800ff18bb82 */ /* 0x002ea40000000800 */
.L_x_102:
[----:B-----5:R-:W-:Y:S01]  /*6a90*/  FSETP.NEU.AND P3, PT, R27, RZ, PT ;  /* 0x000000ff1b00720b */ /* 0x020fe20003f6d000 */
[----:B------:R-:W1:Y:S01]  /*6aa0*/  LDCU.128 UR12, c[0x0][0xb90] ;  /* 0x00017200ff0c77ac */ /* 0x000e620008000c00 */
[----:B------:R-:W-:Y:S01]  /*6ab0*/  SEL R3, RZ, 0xffffffff, P2 ;  /* 0xffffffffff037807 */ /* 0x000fe20001000000 */
[----:B------:R-:W-:Y:S01]  /*6ac0*/  IMAD.SHL.U32 R72, R49, 0x2, RZ ;  /* 0x0000000231487824 */ /* 0x000fe200078e00ff */
[----:B------:R-:W-:Y:S01]  /*6ad0*/  @P1 LOP3.LUT P2, RZ, R51, 0xff, RZ, 0xc0, !PT ;  /* 0x000000ff33ff1812 */ /* 0x000fe2000784c0ff */
[----:B------:R-:W-:Y:S01]  /*6ae0*/  BSSY B1, `(.L_x_103) ;  /* 0x000004e000017945 */ /* 0x000fe20003800000 */
[----:B------:R-:W-:Y:S01]  /*6af0*/  @P1 SEL R0, RZ, 0xffffffff, P3 ;  /* 0xffffffffff001807 */ /* 0x000fe20001800000 */
[----:B------:R-:W-:Y:S01]  /*6b00*/  VIADD R69, R72, UR49 ;  /* 0x0000003148457c36 */ /* 0x000fe20008000000 */
[----:B------:R-:W-:Y:S01]  /*6b10*/  LOP3.LUT R48, R48, 0x1, RZ, 0x3c, !PT ;  /* 0x0000000130307812 */ /* 0x000fe200078e3cff */
[----:B------:R-:W3:Y:S01]  /*6b20*/  LDCU UR11, c[0x0][0xba0] ;  /* 0x00017400ff0b77ac */ /* 0x000ee20008000800 */
[----:B------:R-:W-:Y:S01]  /*6b30*/  @P0 SEL R0, R3, R0, !P2 ;  /* 0x0000000003000207 */ /* 0x000fe20005000000 */
[----:B------:R-:W-:Y:S01]  /*6b40*/  IMAD.MOV.U32 R73, RZ, RZ, 0x1 ;  /* 0x00000001ff497424 */ /* 0x000fe200078e00ff */
[----:B------:R-:W-:Y:S01]  /*6b50*/  LEA R70, R22, UR49, 0x3 ;  /* 0x0000003116467c11 */ /* 0x000fe2000f8e18ff */
[----:B------:R-:W-:Y:S01]  /*6b60*/  USHF.L.U32 UR8, UR51, 0x6, URZ ;  /* 0x0000000633087899 */ /* 0x000fe200080006ff */
[----:B------:R-:W-:Y:S01]  /*6b70*/  @P1 LOP3.LUT R0, R0, 0x1, RZ, 0xc0, !PT ;  /* 0x0000000100001812 */ /* 0x000fe200078ec0ff */
[----:B------:R-:W-:Y:S01]  /*6b80*/  IMAD.IADD R25, R23, 0x1, R2 ;  /* 0x0000000117197824 */ /* 0x000fe200078e0202 */
[----:B------:R-:W-:Y:S01]  /*6b90*/  R2UR UR4, R57 ;  /* 0x00000000390472ca */ /* 0x000fe200000e0000 */
[----:B------:R-:W-:Y:S01]  /*6ba0*/  IMAD.MOV.U32 R71, RZ, RZ, RZ ;  /* 0x000000ffff477224 */ /* 0x000fe200078e00ff */
[----:B------:R-:W-:Y:S01]  /*6bb0*/  ISETP.NE.U32.OR P5, PT, R0, 0x1, !P1 ;  /* 0x000000010000780c */ /* 0x000fe20004fa5470 */
[----:B------:R-:W-:Y:S01]  /*6bc0*/  IMAD.U32 R65, RZ, RZ, UR8 ;  /* 0x00000008ff417e24 */ /* 0x000fe2000f8e00ff */
[----:B------:R-:W-:Y:S02]  /*6bd0*/  R2UR UR6, R56 ;  /* 0x00000000380672ca */ /* 0x000fe400000e0000 */
[----:B------:R-:W-:Y:S02]  /*6be0*/  CS2R R38, SRZ ;  /* 0x0000000000267805 */ /* 0x000fe4000001ff00 */
[----:B------:R-:W-:Y:S02]  /*6bf0*/  R2UR UR10, R58 ;  /* 0x000000003a0a72ca */ /* 0x000fe400000e0000 */
[----:B------:R-:W-:Y:S02]  /*6c00*/  CS2R R36, SRZ ;  /* 0x0000000000247805 */ /* 0x000fe4000001ff00 */
[----:B------:R-:W-:Y:S02]  /*6c10*/  R2UR UR9, R55 ;  /* 0x00000000370972ca */ /* 0x000fe400000e0000 */
[----:B------:R-:W-:Y:S02]  /*6c20*/  CS2R R30, SRZ ;  /* 0x00000000001e7805 */ /* 0x000fe4000001ff00 */
[----:B------:R-:W-:Y:S02]  /*6c30*/  PLOP3.LUT P2, PT, PT, PT, UP1, 0x80, 0x8 ;  /* 0x000000000008781c */ /* 0x000fe40003f4f018 */
[----:B------:R-:W-:Y:S02]  /*6c40*/  CS2R R28, SRZ ;  /* 0x00000000001c7805 */ /* 0x000fe4000001ff00 */
[----:B------:R-:W-:Y:S01]  /*6c50*/  LOP3.LUT P4, R66, R51, 0xff, RZ, 0xc0, !PT ;  /* 0x000000ff33427812 */ /* 0x000fe2000788c0ff */
[----:B------:R-:W-:Y:S01]  /*6c60*/  UIMAD.WIDE.U32 UR4, UR8, UR4, URZ ;  /* 0x00000004080472a5 */ /* 0x000fe2000f8e00ff */
[----:B------:R-:W-:Y:S01]  /*6c70*/  SEL R4, RZ, 0xffffffff, P3 ;  /* 0xffffffffff047807 */ /* 0x000fe20001800000 */
[----:B------:R-:W-:Y:S01]  /*6c80*/  IMAD.IADD R68, R61, 0x1, R69 ;  /* 0x000000013d447824 */ /* 0x000fe200078e0245 */
[----:B------:R-:W-:Y:S01]  /*6c90*/  @P5 SHF.L.U32 R0, R48, 0x1f, RZ ;  /* 0x0000001f30005819 */ /* 0x000fe200000006ff */
[----:B------:R-:W-:Y:S01]  /*6ca0*/  USHF.R.U32.HI UR5, URZ, UR6, UR5 ;  /* 0x00000006ff057299 */ /* 0x000fe20008011605 */
[----:B------:R-:W-:Y:S01]  /*6cb0*/  P2R R67, PR, RZ, 0x20 ;  /* 0x00000020ff437803 */ /* 0x000fe20000000000 */
[----:B------:R-:W-:Y:S01]  /*6cc0*/  UISETP.NE.AND UP0, UPT, UR10, 0x1, UPT ;  /* 0x000000010a00788c */ /* 0x000fe2000bf05270 */
[----:B------:R4:W2:Y:S03]  /*6cd0*/  @P5 SYNCS.PHASECHK.TRANS64.TRYWAIT P1, [UR49+0x110], R0 ;  /* 0x00011000ff0055a7 */ /* 0x0008a60008021131 */
[----:B------:R-:W-:Y:S01]  /*6ce0*/  USEL UR5, UR8, UR5, !UP0 ;  /* 0x0000000508057287 */ /* 0x000fe2000c000000 */
[----:B------:R-:W-:Y:S01]  /*6cf0*/  @P2 SEL R4, R3, R4, !P4 ;  /* 0x0000000403042207 */ /* 0x000fe20006000000 */
[----:B------:R-:W-:Y:S03]  /*6d00*/  UISETP.NE.AND UP0, UPT, UR9, 0x1, UPT ;  /* 0x000000010900788c */ /* 0x000fe6000bf05270 */
[----:B------:R-:W-:Y:S01]  /*6d10*/  LOP3.LUT R4, R4, 0x1, RZ, 0xc0, !PT ;  /* 0x0000000104047812 */ /* 0x000fe200078ec0ff */
[----:B------:R-:W-:Y:S02]  /*6d20*/  IMAD R6, RZ, RZ, -UR5 ;  /* 0x80000005ff067e24 */ /* 0x000fe4000f8e02ff */
[----:B------:R-:W-:Y:S02]  /*6d30*/  IMAD.U32 R64, RZ, RZ, UR5 ;  /* 0x00000005ff407e24 */ /* 0x000fe4000f8e00ff */
[----:B------:R-:W-:Y:S01]  /*6d40*/  IMAD R65, R6, UR10, R65 ;  /* 0x0000000a06417c24 */ /* 0x000fe2000f8e0241 */
[----:B----4-:R-:W-:Y:S04]  /*6d50*/  SHF.L.U32 R0, R47, 0x1f, RZ ;  /* 0x0000001f2f007819 */ /* 0x010fe800000006ff */
[----:B------:R4:W4:Y:S01]  /*6d60*/  SYNCS.PHASECHK.TRANS64.TRYWAIT P0, [R70+URZ+0x170], R0 ;  /* 0x00017000460075a7 */ /* 0x00092200080011ff */
[----:B-1----:R-:W-:Y:S07]  /*6d70*/  UIMAD.WIDE.U32 UR6, UR5, UR12, URZ ;  /* 0x0000000c050672a5 */ /* 0x002fee000f8e00ff */
[----:B------:R-:W-:Y:S02]  /*6d80*/  UMOV UR4, UR7 ;  /* 0x0000000700047c82 */ /* 0x000fe40008000000 */
[----:B------:R-:W-:Y:S04]  /*6d90*/  USHF.R.U32.HI UR4, URZ, UR13, UR4 ;  /* 0x0000000dff047299 */ /* 0x000fe80008011604 */
[----:B------:R-:W-:Y:S02]  /*6da0*/  USEL UR4, UR5, UR4, !UP0 ;  /* 0x0000000405047287 */ /* 0x000fe4000c000000 */
[----:B------:R-:W-:Y:S02]  /*6db0*/  UISETP.NE.AND UP0, UPT, UR14, 0x1, UPT ;  /* 0x000000010e00788c */ /* 0x000fe4000bf05270 */
[----:B------:R-:W-:Y:S02]  /*6dc0*/  UIMAD.WIDE.U32 UR6, UR4, UR15, URZ ;  /* 0x0000000f040672a5 */ /* 0x000fe4000f8e00ff */
[----:B------:R-:W-:Y:S02]  /*6dd0*/  IMAD.U32 R63, RZ, RZ, UR4 ;  /* 0x00000004ff3f7e24 */ /* 0x000fe4000f8e00ff */
[----:B------:R-:W-:Y:S01]  /*6de0*/  PLOP3.LUT P2, PT, PT, PT, UP0, 0x80, 0x8 ;  /* 0x000000000008781c */ /* 0x000fe20003f4f008 */
[----:B------:R-:W-:Y:S02]  /*6df0*/  IMAD R5, RZ, RZ, -UR4 ;  /* 0x80000004ff057e24 */ /* 0x000fe4000f8e02ff */
[----:B------:R-:W-:Y:S01]  /*6e00*/  UMOV UR6, UR7 ;  /* 0x0000000700067c82 */ /* 0x000fe20008000000 */
[----:B------:R-:W-:Y:S01]  /*6e10*/  IMAD.U32 R62, RZ, RZ, UR4 ;  /* 0x00000004ff3e7e24 */ /* 0x000fe2000f8e00ff */
[----:B---3--:R-:W-:Y:S01]  /*6e20*/  USHF.R.U32.HI UR6, URZ, UR11, UR6 ;  /* 0x0000000bff067299 */ /* 0x008fe20008011606 */
[----:B------:R-:W-:Y:S05]  /*6e30*/  IMAD R64, R5, UR9, R64 ;  /* 0x0000000905407c24 */ /* 0x000fea000f8e0240 */
[----:B------:R-:W-:Y:S02]  /*6e40*/  SEL R63, R63, UR6, !P2 ;  /* 0x000000063f3f7c07 */ /* 0x000fe4000d000000 */
[----:B------:R-:W-:Y:S03]  /*6e50*/  ISETP.NE.U32.AND P2, PT, R4, 0x1, PT ;  /* 0x000000010400780c */ /* 0x000fe60003f45070 */
[----:B------:R-:W-:Y:S01]  /*6e60*/  IMAD.MOV R3, RZ, RZ, -R63 ;  /* 0x000000ffff037224 */ /* 0x000fe200078e0a3f */
[----:B------:R-:W-:Y:S03]  /*6e70*/  P2R R74, PR, RZ, 0x4 ;  /* 0x00000004ff4a7803 */ /* 0x000fe60000000000 */
[----:B------:R-:W-:Y:S01]  /*6e80*/  IMAD R62, R3, UR14, R62 ;  /* 0x0000000e033e7c24 */ /* 0x000fe2000f8e023e */
[----:B--2---:R-:W-:Y:S01]  /*6e90*/  @P5 SEL R73, RZ, 0x1, !P1 ;  /* 0x00000001ff495807 */ /* 0x004fe20004800000 */
[----:B------:R-:W-:Y:S06]  /*6ea0*/  @!P5 BRA `(.L_x_104) ;  /* 0x000000000044d947 */ /* 0x000fec0003800000 */
[----:B------:R-:W-:Y:S01]  /*6eb0*/  IMAD.MOV.U32 R38, RZ, RZ, RZ ;  /* 0x000000ffff267224 */ /* 0x000fe200078e00ff */
[----:B------:R-:W-:Y:S01]  /*6ec0*/  ISETP.NE.AND P1, PT, R73, RZ, PT ;  /* 0x000000ff4900720c */ /* 0x000fe20003f25270 */
[----:B------:R-:W-:Y:S01]  /*6ed0*/  BSSY B0, `(.L_x_105) ;  /* 0x0000008000007945 */ /* 0x000fe20003800000 */
[----:B------:R-:W-:Y:S02]  /*6ee0*/  CS2R R30, SRZ ;  /* 0x00000000001e7805 */ /* 0x000fe4000001ff00 */
[----:B------:R-:W-:Y:S02]  /*6ef0*/  CS2R R28, SRZ ;  /* 0x00000000001c7805 */ /* 0x000fe4000001ff00 */
[----:B------:R-:W-:Y:S07]  /*6f00*/  CS2R R36, SRZ ;  /* 0x0000000000247805 */ /* 0x000fee000001ff00 */
[----:B------:R-:W-:Y:S05]  /*6f10*/  @P1 BRA `(.L_x_106) ;  /* 0x00000000000c1947 */ /* 0x000fea0003800000 */
[----:B------:R-:W-:Y:S04]  /*6f20*/  SHF.L.U32 R3, R48, 0x1f, RZ ;  /* 0x0000001f30037819 */ /* 0x000fe800000006ff */
[----:B------:R-:W1:Y:S02]  /*6f30*/  SYNCS.PHASECHK.TRANS64.TRYWAIT P1, [UR49+0x110], R3 ;  /* 0x00011003ff0075a7 */ /* 0x000e640008021131 */
[----:B-1----:R-:W-:Y:S05]  /*6f40*/  @!P1 BRA `(.L_x_107) ;  /* 0x0000003000a89947 */ /* 0x002fea0003800000 */
.L_x_106:
[----:B------:R-:W-:Y:S05]  /*6f50*/  BSYNC B0 ;  /* 0x0000000000007941 */ /* 0x000fea0003800000 */
.L_x_105:
[----:B------:R-:W-:Y:S01]  /*6f60*/  ISETP.NE.AND P1, PT, R74, RZ, PT ;  /* 0x000000ff4a00720c */ /* 0x000fe20003f25270 */
[----:B------:R-:W-:Y:S11]  /*6f70*/  HFMA2 R71, -RZ, RZ, 0, 5.9604644775390625e-08 ;  /* 0x00000001ff477431 */ /* 0x000ff600000001ff */
[----:B------:R-:W-:Y:S01]  /*6f80*/  @!UPT UIADD3 URZ, UPT, UPT, URZ, URZ, URZ ;  /* 0x000000fffffff290 */ /* 0x000fe2000fffe0ff */
[----:B------:R-:W-:Y:S05]  /*6f90*/  @P1 WARPSYNC.ALL ;  /* 0x0000000000001948 */ /* 0x000fea0003800000 */
[----:B------:R2:W3:Y:S04]  /*6fa0*/  @P1 LDSM.16.M88.4 R28, [R72+UR49+0x200] ;  /* 0x00020031481c183b */ /* 0x0004e80008000200 */
[----:B------:R2:W1:Y:S02]  /*6fb0*/  @P1 LDSM.16.M88.4 R36, [R68+0x200] ;  /* 0x000200004424183b */ /* 0x0004640000000200 */
.L_x_104:
[----:B------:R-:W-:Y:S05]  /*6fc0*/  BSYNC B1 ;  /* 0x0000000000017941 */ /* 0x000fea0003800000 */
.L_x_103:
[----:B-1----:R-:W-:Y:S04]  /*6fd0*/  SHF.R.U32.HI R2, RZ, 0x15, R25 ;  /* 0x00000015ff027819 */ /* 0x002fe80000011619 */
[----:B------:R-:W-:Y:S01]  /*6fe0*/  LOP3.LUT P1, RZ, R2, 0x3, R52, 0x48, !PT ;  /* 0x0000000302ff7812 */ /* 0x000fe20007824834 */
[----:B------:R-:W-:Y:S01]  /*6ff0*/  @!UPT UIADD3 URZ, UPT, UPT, URZ, URZ, URZ ;  /* 0x000000fffffff290 */ /* 0x000fe2000fffe0ff */
[----:B----4-:R-:W-:Y:S11]  /*7000*/  @P0 BRA `(.L_x_108) ;  /* 0x0000000000080947 */ /* 0x010ff60003800000 */
[----:B------:R-:W1:Y:S02]  /*7010*/  SYNCS.PHASECHK.TRANS64.TRYWAIT P0, [R70+URZ+0x170], R0 ;  /* 0x00017000460075a7 */ /* 0x000e6400080011ff */
[----:B-1----:R-:W-:Y:S05]  /*7020*/  @!P0 BRA `(.L_x_109) ;  /* 0x0000003000888947 */ /* 0x002fea0003800000 */
.L_x_108:
[----:B------:R-:W-:Y:S05]  /*7030*/  @!P1 BRA `(.L_x_110) ;  /* 0x0000000000409947 */ /* 0x000fea0003800000 */
[----:B------:R-:W4:Y:S01]  /*7040*/  LDCU.64 UR8, c[0x4][0x70] ;  /* 0x01000e00ff0877ac */ /* 0x000f220008000a00 */
[----:B------:R-:W-:Y:S01]  /*7050*/  MOV R3, 0x0 ;  /* 0x0000000000037802 */ /* 0x000fe20000000f00 */
[----:B------:R-:W-:Y:S02]  /*7060*/  HFMA2 R12, -RZ, RZ, 0, 5.9604644775390625e-08 ;  /* 0x00000001ff0c7431 */ /* 0x000fe400000001ff */
[----:B------:R-:W-:Y:S02]  /*7070*/  IMAD.MOV.U32 R8, RZ, RZ, 0x192 ;  /* 0x00000192ff087424 */ /* 0x000fe400078e00ff */
[----:B------:R-:W-:Y:S01]  /*7080*/  IMAD.MOV.U32 R13, RZ, RZ, RZ ;  /* 0x000000ffff0d7224 */ /* 0x000fe200078e00ff */
[----:B------:R-:W5:Y:S01]  /*7090*/  LDCU.64 UR6, c[0x4][0x78] ;  /* 0x01000f00ff0677ac */ /* 0x000f620008000a00 */
[----:B------:R-:W1:Y:S01]  /*70a0*/  LDC.64 R2, c[0x4][R3] ;  /* 0x0100000003027b82 */ /* 0x000e620000000a00 */
[----:B------:R-:W2:Y:S01]  /*70b0*/  LDCU.64 UR4, c[0x4][0x10] ;  /* 0x01000200ff0477ac */ /* 0x000ea20008000a00 */
[----:B----4-:R-:W-:Y:S01]  /*70c0*/  MOV R5, UR9 ;  /* 0x0000000900057c02 */ /* 0x010fe20008000f00 */
[----:B------:R-:W-:Y:S01]  /*70d0*/  IMAD.U32 R4, RZ, RZ, UR8 ;  /* 0x00000008ff047e24 */ /* 0x000fe2000f8e00ff */
[----:B-----5:R-:W-:Y:S01]  /*70e0*/  MOV R7, UR7 ;  /* 0x0000000700077c02 */ /* 0x020fe20008000f00 */
[----:B------:R-:W-:Y:S01]  /*70f0*/  IMAD.U32 R6, RZ, RZ, UR6 ;  /* 0x00000006ff067e24 */ /* 0x000fe2000f8e00ff */
[----:B--2---:R-:W-:Y:S01]  /*7100*/  MOV R11, UR5 ;  /* 0x00000005000b7c02 */ /* 0x004fe20008000f00 */
[----:B------:R-:W-:Y:S02]  /*7110*/  IMAD.U32 R10, RZ, RZ, UR4 ;  /* 0x00000004ff0a7e24 */ /* 0x000fe4000f8e00ff */
[----:B------:R-:W-:Y:S07]  /*7120*/  LEPC R20, `(.L_x_110) ;  /* 0x000000001014794e */ /* 0x000fee0000000000 */
[----:B-1-3--:R-:W-:Y:S05]  /*7130*/  CALL.ABS.NOINC R2 ;  /* 0x0000000002007343 */ /* 0x00afea0003c00000 */
.L_x_110:
[C---:B---3--:R-:W-:Y:S01]  /*7140*/  SHF.L.U32 R20, R28.reuse, 0x10, RZ ;  /* 0x000000101c147819 */ /* 0x048fe200000006ff */
[----:B------:R-:W-:Y:S05]  /*7150*/  WARPSYNC.ALL ;  /* 0x0000000000007948 */ /* 0x000fea0003800000 */
[----:B------:R-:W-:Y:S01]  /*7160*/  R2UR UR4, R25 ;  /* 0x00000000190472ca */ /* 0x000fe200000e0000 */
[----:B------:R-:W-:Y:S01]  /*7170*/  BSSY.RECONVERGENT B0, `(.L_x_111) ;  /* 0x0000051000007945 */ /* 0x000fe20003800200 */
[----:B------:R-:W-:Y:S02]  /*7180*/  LOP3.LUT R21, R28, 0xffff0000, RZ, 0xc0, !PT ;  /* 0xffff00001c157812 */ /* 0x000fe400078ec0ff */
[C---:B------:R-:W-:Y:S02]  /*7190*/  SHF.L.U32 R26, R29.reuse, 0x10, RZ ;  /* 0x000000101d1a7819 */ /* 0x040fe400000006ff */
[----:B------:R-:W-:Y:S07]  /*71a0*/  ISETP.NE.AND P0, PT, R50, RZ, PT ;  /* 0x000000ff3200720c */ /* 0x000fee0003f05270 */
[----:B------:R-:W1:Y:S02]  /*71b0*/  LDTM.16dp256bit.x4 R4, tmem[UR4] ;  /* 0x00000004000479ee */ /* 0x000e640008120000 */
[C---:B-1----:R-:W-:Y:S01]  /*71c0*/  FMUL R0, R24.reuse, R4 ;  /* 0x0000000418007220 */ /* 0x042fe20000400000 */
[C---:B------:R-:W-:Y:S01]  /*71d0*/  FMUL R4, R24.reuse, R8 ;  /* 0x0000000818047220 */ /* 0x040fe20000400000 */
[C---:B------:R-:W-:Y:S01]  /*71e0*/  FMUL R8, R24.reuse, R12 ;  /* 0x0000000c18087220 */ /* 0x040fe20000400000 */
[C---:B------:R-:W-:Y:S01]  /*71f0*/  FMUL R2, R24.reuse, R5 ;  /* 0x0000000518027220 */ /* 0x040fe20000400000 */
[C---:B------:R-:W-:Y:S01]  /*7200*/  FMUL R12, R24.reuse, R16 ;  /* 0x00000010180c7220 */ /* 0x040fe20000400000 */
[----:B------:R-:W-:Y:S01]  /*7210*/  LOP3.LUT R16, R29, 0xffff0000, RZ, 0xc0, !PT ;  /* 0xffff00001d107812 */ /* 0x000fe200078ec0ff */
[C---:B------:R-:W-:Y:S01]  /*7220*/  FMUL R3, R24.reuse, R6 ;  /* 0x0000000618037220 */ /* 0x040fe20000400000 */
[C---:B------:R-:W-:Y:S01]  /*7230*/  FMUL R7, R24.reuse, R7 ;  /* 0x0000000718077220 */ /* 0x040fe20000400000 */
[C---:B------:R-:W-:Y:S01]  /*7240*/  FFMA R0, R27.reuse, R20, R0 ;  /* 0x000000141b007223 */ /* 0x040fe20000000000 */
[C---:B------:R-:W-:Y:S01]  /*7250*/  FFMA R2, R27.reuse, R21, R2 ;  /* 0x000000151b027223 */ /* 0x040fe20000000002 */
[C---:B------:R-:W-:Y:S01]  /*7260*/  FMUL R5, R24.reuse, R9 ;  /* 0x0000000918057220 */ /* 0x040fe20000400000 */
[C---:B------:R-:W-:Y:S01]  /*7270*/  FFMA R3, R27.reuse, R26, R3 ;  /* 0x0000001a1b037223 */ /* 0x040fe20000000003 */
[----:B------:R-:W-:Y:S01]  /*7280*/  FMUL R9, R24, R13 ;  /* 0x0000000d18097220 */ /* 0x000fe20000400000 */
[----:B------:R-:W-:Y:S01]  /*7290*/  FFMA R7, R27, R16, R7 ;  /* 0x000000101b077223 */ /* 0x000fe20000000007 */
[----:B------:R-:W-:Y:S01]  /*72a0*/  LOP3.LUT R16, R30, 0xffff0000, RZ, 0xc0, !PT ;  /* 0xffff00001e107812 */ /* 0x000fe200078ec0ff */
[----:B------:R-:W-:Y:S01]  /*72b0*/  FMUL R6, R24, R10 ;  /* 0x0000000a18067220 */ /* 0x000fe20000400000 */
[----:B------:R-:W-:Y:S01]  /*72c0*/  F2FP.BF16.F32.PACK_AB R32, R2, R0 ;  /* 0x000000000220723e */ /* 0x000fe200000010ff */
[----:B------:R-:W-:Y:S01]  /*72d0*/  FMUL R13, R24, R17 ;  /* 0x00000011180d7220 */ /* 0x000fe20000400000 */
[----:B------:R-:W-:Y:S01]  /*72e0*/  SHF.L.U32 R17, R30, 0x10, RZ ;  /* 0x000000101e117819 */ /* 0x000fe200000006ff */
[C---:B------:R-:W-:Y:S01]  /*72f0*/  FMUL R10, R24.reuse, R14 ;  /* 0x0000000e180a7220 */ /* 0x040fe20000400000 */
[C---:B------:R-:W-:Y:S01]  /*7300*/  LOP3.LUT R0, R31.reuse, 0xffff0000, RZ, 0xc0, !PT ;  /* 0xffff00001f007812 */ /* 0x040fe200078ec0ff */
[----:B------:R-:W-:Y:S01]  /*7310*/  FMUL R14, R24, R18 ;  /* 0x00000012180e7220 */ /* 0x000fe20000400000 */
[----:B------:R-:W-:Y:S01]  /*7320*/  SHF.L.U32 R18, R31, 0x10, RZ ;  /* 0x000000101f127819 */ /* 0x000fe200000006ff */
[----:B------:R-:W-:Y:S01]  /*7330*/  FFMA R4, R27, R17, R4 ;  /* 0x000000111b047223 */ /* 0x000fe20000000004 */
[----:B------:R-:W-:Y:S01]  /*7340*/  F2FP.BF16.F32.PACK_AB R33, R7, R3 ;  /* 0x000000030721723e */ /* 0x000fe200000010ff */
[C---:B------:R-:W-:Y:S01]  /*7350*/  FFMA R5, R27.reuse, R16, R5 ;  /* 0x000000101b057223 */ /* 0x040fe20000000005 */
[----:B------:R-:W-:Y:S01]  /*7360*/  SHF.L.U32 R2, R36, 0x10, RZ ;  /* 0x0000001024027819 */ /* 0x000fe200000006ff */
[----:B------:R-:W-:Y:S01]  /*7370*/  FMUL R11, R24, R11 ;  /* 0x0000000b180b7220 */ /* 0x000fe20000400000 */
[----:B------:R-:W-:Y:S01]  /*7380*/  LOP3.LUT R3, R36, 0xffff0000, RZ, 0xc0, !PT ;  /* 0xffff000024037812 */ /* 0x000fe200078ec0ff */
[----:B------:R-:W-:Y:S01]  /*7390*/  FFMA R6, R27, R18, R6 ;  /* 0x000000121b067223 */ /* 0x000fe20000000006 */
[----:B------:R-:W-:Y:S01]  /*73a0*/  SHF.L.U32 R7, R37, 0x10, RZ ;  /* 0x0000001025077819 */ /* 0x000fe200000006ff */
[----:B------:R-:W-:Y:S01]  /*73b0*/  FFMA R11, R27, R0, R11 ;  /* 0x000000001b0b7223 */ /* 0x000fe2000000000b */
[----:B------:R-:W-:Y:S01]  /*73c0*/  LOP3.LUT R0, R37, 0xffff0000, RZ, 0xc0, !PT ;  /* 0xffff000025007812 */ /* 0x000fe200078ec0ff */
[C---:B------:R-:W-:Y:S01]  /*73d0*/  FFMA R8, R27.reuse, R2, R8 ;  /* 0x000000021b087223 */ /* 0x040fe20000000008 */
[C---:B------:R-:W-:Y:S01]  /*73e0*/  FFMA R9, R27.reuse, R3, R9 ;  /* 0x000000031b097223 */ /* 0x040fe20000000009 */
[----:B------:R-:W-:Y:S01]  /*73f0*/  FMUL R15, R24, R15 ;  /* 0x0000000f180f7220 */ /* 0x000fe20000400000 */
[C---:B------:R-:W-:Y:S01]  /*7400*/  SHF.L.U32 R2, R38.reuse, 0x10, RZ ;  /* 0x0000001026027819 */ /* 0x040fe200000006ff */
[----:B------:R-:W-:Y:S01]  /*7410*/  FFMA R10, R27, R7, R10 ;  /* 0x000000071b0a7223 */ /* 0x000fe2000000000a */
[----:B------:R-:W-:Y:S01]  /*7420*/  F2FP.BF16.F32.PACK_AB R34, R5, R4 ;  /* 0x000000040522723e */ /* 0x000fe200000010ff */
[----:B------:R-:W-:Y:S01]  /*7430*/  FFMA R15, R27, R0, R15 ;  /* 0x000000001b0f7223 */ /* 0x000fe2000000000f */
[----:B------:R-:W-:Y:S01]  /*7440*/  LOP3.LUT R3, R38, 0xffff0000, RZ, 0xc0, !PT ;  /* 0xffff000026037812 */ /* 0x000fe200078ec0ff */
[----:B------:R-:W-:Y:S01]  /*7450*/  FMUL R19, R24, R19 ;  /* 0x0000001318137220 */ /* 0x000fe20000400000 */
[----:B------:R-:W-:Y:S01]  /*7460*/  SHF.L.U32 R4, R39, 0x10, RZ ;  /* 0x0000001027047819 */ /* 0x000fe200000006ff */
[----:B------:R-:W-:Y:S01]  /*7470*/  FFMA R12, R27, R2, R12 ;  /* 0x000000021b0c7223 */ /* 0x000fe2000000000c */
[----:B------:R-:W-:Y:S01]  /*7480*/  LOP3.LUT R5, R39, 0xffff0000, RZ, 0xc0, !PT ;  /* 0xffff000027057812 */ /* 0x000fe200078ec0ff */
[----:B------:R-:W-:Y:S01]  /*7490*/  FFMA R13, R27, R3, R13 ;  /* 0x000000031b0d7223 */ /* 0x000fe2000000000d */
[----:B------:R-:W-:Y:S01]  /*74a0*/  F2FP.BF16.F32.PACK_AB R35, R11, R6 ;  /* 0x000000060b23723e */ /* 0x000fe200000010ff */
[----:B------:R-:W-:Y:S01]  /*74b0*/  FFMA R14, R27, R4, R14 ;  /* 0x000000041b0e7223 */ /* 0x000fe2000000000e */
[----:B------:R-:W-:Y:S01]  /*74c0*/  F2FP.BF16.F32.PACK_AB R8, R9, R8 ;  /* 0x000000080908723e */ /* 0x000fe200000010ff */
[----:B------:R-:W-:Y:S01]  /*74d0*/  FFMA R19, R27, R5, R19 ;  /* 0x000000051b137223 */ /* 0x000fe20000000013 */
[----:B------:R-:W-:Y:S01]  /*74e0*/  F2FP.BF16.F32.PACK_AB R9, R15, R10 ;  /* 0x0000000a0f09723e */ /* 0x000fe200000010ff */
[----:B------:R1:W-:Y:S01]  /*74f0*/  STSM.16.M88.4 [R69+0x200], R32 ;  /* 0x0002002045007844 */ /* 0x0003e20000000200 */
[----:B------:R-:W-:Y:S02]  /*7500*/  F2FP.BF16.F32.PACK_AB R10, R13, R12 ;  /* 0x0000000c0d0a723e */ /* 0x000fe400000010ff */
[----:B------:R-:W-:Y:S05]  /*7510*/  F2FP.BF16.F32.PACK_AB R11, R19, R14 ;  /* 0x0000000e130b723e */ /* 0x000fea00000010ff */
[----:B------:R1:W-:Y:S01]  /*7520*/  STSM.16.M88.4 [R68+0x200], R8 ;  /* 0x0002000844007844 */ /* 0x0003e20000000200 */
[----:B------:R-:W-:Y:S01]  /*7530*/  @!PT LDS RZ, [RZ] ;  /* 0x00000000fffff984 */ /* 0x000fe20000000800 */
[----:B------:R-:W-:Y:S01]  /*7540*/  @!PT LDS RZ, [RZ] ;  /* 0x00000000fffff984 */ /* 0x000fe20000000800 */
[----:B------:R-:W-:Y:S01]  /*7550*/  @!PT LDS RZ, [RZ] ;  /* 0x00000000fffff984 */ /* 0x000fe20000000800 */
[----:B------:R-:W-:Y:S01]  /*7560*/  @!PT LDS RZ, [RZ] ;  /* 0x00000000fffff984 */ /* 0x000fe20000000800 */
[----:B------:R3:W-:Y:S07]  /*7570*/  MEMBAR.ALL.CTA ;  /* 0x0000000000007992 */ /* 0x0007ee0000008000 */
[----:B---3--:R-:W3:Y:S02]  /*7580*/  FENCE.VIEW.ASYNC.S ;  /* 0x00000000000073c6 */ /* 0x008ee40000000000 */
[----:B---3--:R-:W-:Y:S06]  /*7590*/  BAR.SYNC.DEFER_BLOCKING 0x1, 0x80 ;  /* 0x0042000000007b1d */ /* 0x008fec0000010000 */
[----:B------:R-:W-:Y:S05]  /*75a0*/  @P0 BRA `(.L_x_112) ;  /* 0x0000000000340947 */ /* 0x000fea0003800000 */
[----:B------:R-:W3:Y:S01]  /*75b0*/  LDCU.64 UR6, c[0x0][0x348] ;  /* 0x00006900ff0677ac */ /* 0x000ee20008000a00 */
[----:B------:R-:W-:Y:S02]  /*75c0*/  R2UR UR42, R65 ;  /* 0x00000000412a72ca */ /* 0x000fe400000e0000 */
[----:B------:R-:W-:Y:S01]  /*75d0*/  R2UR UR43, R64 ;  /* 0x00000000402b72ca */ /* 0x000fe200000e0000 */
[----:B------:R-:W-:Y:S01]  /*75e0*/  UIADD3 UR4, UPT, UPT, UR49, 0x200, URZ ;  /* 0x0000020031047890 */ /* 0x000fe2000fffe0ff */
[----:B------:R-:W-:Y:S02]  /*75f0*/  R2UR UR44, R62 ;  /* 0x000000003e2c72ca */ /* 0x000fe400000e0000 */
[----:B------:R-:W-:Y:S03]  /*7600*/  R2UR UR45, R63 ;  /* 0x000000003f2d72ca */ /* 0x000fe600000e0000 */
[----:B------:R-:W-:Y:S05]  /*7610*/  IMAD.U32 R60, RZ, RZ, UR4 ;  /* 0x00000004ff3c7e24 */ /* 0x000fea000f8e00ff */
[----:B------:R-:W-:Y:S01]  /*7620*/  R2UR UR40, R60 ;  /* 0x000000003c2872ca */ /* 0x000fe200000e0000 */
[----:B---3--:R-:W-:Y:S04]  /*7630*/  UIADD3 UR4, UP0, UPT, UR6, 0x780, URZ ;  /* 0x0000078006047890 */ /* 0x008fe8000ff1e0ff */
[----:B------:R-:W-:Y:S09]  /*7640*/  UIADD3.X UR5, UPT, UPT, URZ, UR7, URZ, UP0, !UPT ;  /* 0x00000007ff057290 */ /* 0x000ff200087fe4ff */
[----:B------:R3:W-:Y:S01]  /*7650*/  UTMASTG.5D.IM2COL [UR40], [UR4] ;  /* 0x00000028040073b5 */ /* 0x0007e20008060000 */
[----:B------:R0:W-:Y:S01]  /*7660*/  UTMACMDFLUSH ;  /* 0x00000000000079b7 */ /* 0x0001e20000000000 */
[----:B---3--:R-:W-:Y:S04]  /*7670*/  DEPBAR.LE SB0, 0x1 ;  /* 0x000080400000791a */ /* 0x008fe80000000000 */
.L_x_112:
[----:B------:R-:W-:Y:S05]  /*7680*/  BSYNC.RECONVERGENT B0 ;  /* 0x0000000000007941 */ /* 0x000fea0003800200 */
.L_x_111:
[----:B------:R-:W-:Y:S01]  /*7690*/  BAR.SYNC.DEFER_BLOCKING 0x1, 0x80 ;  /* 0x0042000000007b1d */ /* 0x000fe20000010000 */
[----:B------:R-:W-:Y:S01]  /*76a0*/  ISETP.NE.AND P1, PT, R67, RZ, PT ;  /* 0x000000ff4300720c */ /* 0x000fe20003f25270 */
[----:B------:R-:W-:Y:S01]  /*76b0*/  UISETP.NE.AND UP0, UPT, UR52, URZ, UPT ;  /* 0x000000ff3400728c */ /* 0x000fe2000bf05270 */
[----:B------:R-:W-:Y:S11]  /*76c0*/  LEA R4, R71, UR49, 0x3 ;  /* 0x0000003147047c11 */ /* 0x000ff6000f8e18ff */
[----:B------:R-:W-:Y:S01]  /*76d0*/  @P1 SHF.L.U32 R3, R48, 0x1f, RZ ;  /* 0x0000001f30031819 */ /* 0x000fe200000006ff */
[----:B------:R-:W-:Y:S06]  /*76e0*/  BRA.U !UP0, `(.L_x_113) ;  /* 0x0000000108247547 */ /* 0x000fec000b800000 */
[----:B------:R-:W3:Y:S01]  /*76f0*/  S2R R0, SR_CgaCtaId ;  /* 0x0000000000007919 */ /* 0x000ee20000008800 */
[----:B------:R-:W-:Y:S01]  /*7700*/  IMAD.U32 R2, RZ, RZ, UR50 ;  /* 0x00000032ff027e24 */ /* 0x000fe2000f8e00ff */
[----:B------:R-:W-:Y:S04]  /*7710*/  UIADD3 UR4, UPT, UPT, UR50, 0x1, URZ ;  /* 0x0000000132047890 */ /* 0x000fe8000fffe0ff */
[----:B------:R-:W-:Y:S01]  /*7720*/  @P1 LEA R2, R2, UR49, 0x3 ;  /* 0x0000003102021c11 */ /* 0x000fe2000f8e18ff */
[----:B------:R-:W-:Y:S04]  /*7730*/  UISETP.NE.AND UP0, UPT, UR4, 0x4, UPT ;  /* 0x000000040400788c */ /* 0x000fe8000bf05270 */
[----:B------:R-:W-:Y:S01]  /*7740*/  @P1 VIADD R2, R2, 0x130 ;  /* 0x0000013002021836 */ /* 0x000fe20000000000 */
[----:B------:R-:W-:Y:S04]  /*7750*/  USEL UR50, UR4, URZ, UP0 ;  /* 0x000000ff04327287 */ /* 0x000fe80008000000 */
[----:B---3--:R-:W-:Y:S04]  /*7760*/  @P1 PRMT R0, R0, 0x654, R2 ;  /* 0x0000065400001816 */ /* 0x008fe80000000002 */
[----:B------:R3:W-:Y:S04]  /*7770*/  @P1 SYNCS.ARRIVE.TRANS64.RED.A1T0 RZ, [R0+URZ], RZ ;  /* 0x000000ff00ff19a7 */ /* 0x0007e800081004ff */
.L_x_113:
[----:B------:R-:W4:Y:S01]  /*7780*/  @P1 SYNCS.PHASECHK.TRANS64.TRYWAIT P0, [R4+URZ+0x110], R3 ;  /* 0x00011003040015a7 */ /* 0x000f2200080011ff */
[----:B------:R-:W-:Y:S01]  /*7790*/  BSSY B1, `(.L_x_114) ;  /* 0x0000013000017945 */ /* 0x000fe20003800000 */
[----:B----4-:R-:W-:Y:S03]  /*77a0*/  @P1 SEL R73, RZ, 0x1, !P0 ;  /* 0x00000001ff491807 */ /* 0x010fe60004000000 */
[----:B------:R-:W-:Y:S05]  /*77b0*/  @!P1 BRA `(.L_x_115) ;  /* 0x0000000000409947 */ /* 0x000fea0003800000 */
[----:B------:R-:W-:Y:S01]  /*77c0*/  ISETP.NE.AND P1, PT, R74, RZ, PT ;  /* 0x000000ff4a00720c */ /* 0x000fe20003f25270 */
[----:B------:R-:W-:Y:S01]  /*77d0*/  BSSY B0, `(.L_x_116) ;  /* 0x0000009000007945 */ /* 0x000fe20003800000 */
[----:B------:R-:W-:Y:S11]  /*77e0*/  ISETP.NE.AND P0, PT, R73, RZ, PT ;  /* 0x000000ff4900720c */ /* 0x000ff60003f05270 */
[----:B------:R-:W-:Y:S05]  /*77f0*/  @P1 IMAD R3, R71, 0x1000, R72 ;  /* 0x0000100047031824 */ /* 0x000fea00078e0248 */
[----:B------:R-:W-:Y:S05]  /*7800*/  @P1 IADD3 R2, PT, PT, R3, UR49, RZ ;  /* 0x0000003103021c10 */ /* 0x000fea000fffe0ff */
[----:B------:R-:W-:Y:S01]  /*7810*/  @P1 IMAD.IADD R2, R61, 0x1, R2 ;  /* 0x000000013d021824 */ /* 0x000fe200078e0202 */
[----:B------:R-:W-:Y:S06]  /*7820*/  @P0 BRA `(.L_x_117) ;  /* 0x00000000000c0947 */ /* 0x000fec0003800000 */
[----:B---3--:R-:W-:Y:S04]  /*7830*/  SHF.L.U32 R0, R48, 0x1f, RZ ;  /* 0x0000001f30007819 */ /* 0x008fe800000006ff */
[----:B------:R-:W3:Y:S02]  /*7840*/  SYNCS.PHASECHK.TRANS64.TRYWAIT P0, [R4+URZ+0x110], R0 ;  /* 0x00011000040075a7 */ /* 0x000ee400080011ff */
[----:B---3--:R-:W-:Y:S05]  /*7850*/  @!P0 BRA `(.L_x_118) ;  /* 0x0000002800908947 */ /* 0x008fea0003800000 */
.L_x_117:
[----:B------:R-:W-:Y:S05]  /*7860*/  BSYNC B0 ;  /* 0x0000000000007941 */ /* 0x000fea0003800000 */
.L_x_116:
[----:B------:R-:W-:Y:S02]  /*7870*/  ISETP.NE.AND P0, PT, R74, RZ, PT ;  /* 0x000000ff4a00720c */ /* 0x000fe40003f05270 */
[----:B------:R-:W-:Y:S11]  /*7880*/  IADD3 R71, PT, PT, R71, 0x1, RZ ;  /* 0x0000000147477810 */ /* 0x000ff60007ffe0ff */
[----:B------:R-:W-:Y:S05]  /*7890*/  @P0 WARPSYNC.ALL ;  /* 0x0000000000000948 */ /* 0x000fea0003800000 */
[----:B------:R4:W1:Y:S04]  /*78a0*/  @P0 LDSM.16.M88.4 R28, [R3+UR49+0x200] ;  /* 0x00020031031c083b */ /* 0x0008680008000200 */
[----:B------:R4:W1:Y:S02]  /*78b0*/  @P0 LDSM.16.M88.4 R36, [R2+0x200] ;  /* 0x000200000224083b */ /* 0x0008640000000200 */
.L_x_115:
[----:B------:R-:W-:Y:S05]  /*78c0*/  BSYNC B1 ;  /* 0x0000000000017941 */ /* 0x000fea0003800000 */
.L_x_114:
[----:B---3--:R-:W-:Y:S05]  /*78d0*/  VIADD R0, R25, 0x20 ;  /* 0x0000002019007836 */ /* 0x008fea0000000000 */
[----:B------:R-:W-:Y:S04]  /*78e0*/  SHF.R.U32.HI R0, RZ, 0x15, R0 ;  /* 0x00000015ff007819 */ /* 0x000fe80000011600 */
[----:B------:R-:W-:Y:S11]  /*78f0*/  LOP3.LUT P0, RZ, R0, 0x3, R52, 0x48, !PT ;  /* 0x0000000300ff7812 */ /* 0x000ff60007804834 */
[----:B------:R-:W-:Y:S02]  /*7900*/  @!UPT UIADD3 URZ, UPT, UPT, URZ, URZ, URZ ;  /* 0x000000fffffff290 */ /* 0x000fe4000fffe0ff */
[----:B------:R-:W-:Y:S05]  /*7910*/  @!P0 BRA `(.L_x_119) ;  /* 0x0000000000408947 */ /* 0x000fea0003800000 */
[----:B------:R-:W3:Y:S01]  /*7920*/  LDCU.64 UR8, c[0x4][0x70] ;  /* 0x01000e00ff0877ac */ /* 0x000ee20008000a00 */
[----:B----4-:R-:W-:Y:S01]  /*7930*/  MOV R3, 0x0 ;  /* 0x0000000000037802 */ /* 0x010fe20000000f00 */
[----:B------:R-:W-:Y:S02]  /*7940*/  HFMA2 R12, -RZ, RZ, 0, 5.9604644775390625e-08 ;  /* 0x00000001ff0c7431 */ /* 0x000fe400000001ff */
[----:B-1----:R-:W-:Y:S02]  /*7950*/  IMAD.MOV.U32 R8, RZ, RZ, 0x192 ;  /* 0x00000192ff087424 */ /* 0x002fe400078e00ff */
[----:B------:R-:W-:Y:S01]  /*7960*/  IMAD.MOV.U32 R13, RZ, RZ, RZ ;  /* 0x000000ffff0d7224 */ /* 0x000fe200078e00ff */
[----:B------:R-:W1:Y:S01]  /*7970*/  LDCU.64 UR6, c[0x4][0x78] ;  /* 0x01000f00ff0677ac */ /* 0x000e620008000a00 */
[----:B------:R-:W4:Y:S01]  /*7980*/  LDC.64 R2, c[0x4][R3] ;  /* 0x0100000003027b82 */ /* 0x000f220000000a00 */
[----:B------:R-:W5:Y:S01]  /*7990*/  LDCU.64 UR4, c[0x4][0x10] ;  /* 0x01000200ff0477ac */ /* 0x000f620008000a00 */
[----:B---3--:R-:W-:Y:S01]  /*79a0*/  MOV R5, UR9 ;  /* 0x0000000900057c02 */ /* 0x008fe20008000f00 */
[----:B------:R-:W-:Y:S01]  /*79b0*/  IMAD.U32 R4, RZ, RZ, UR8 ;  /* 0x00000008ff047e24 */ /* 0x000fe2000f8e00ff */
[----:B-1----:R-:W-:Y:S01]  /*79c0*/  MOV R7, UR7 ;  /* 0x0000000700077c02 */ /* 0x002fe20008000f00 */
[----:B------:R-:W-:Y:S01]  /*79d0*/  IMAD.U32 R6, RZ, RZ, UR6 ;  /* 0x00000006ff067e24 */ /* 0x000fe2000f8e00ff */
[----:B-----5:R-:W-:Y:S01]  /*79e0*/  MOV R11, UR5 ;  /* 0x00000005000b7c02 */ /* 0x020fe20008000f00 */
[----:B------:R-:W-:Y:S02]  /*79f0*/  IMAD.U32 R10, RZ, RZ, UR4 ;  /* 0x00000004ff0a7e24 */ /* 0x000fe4000f8e00ff */
[----:B------:R-:W-:Y:S07]  /*7a00*/  LEPC R20, `(.L_x_119) ;  /* 0x000000001014794e */ /* 0x000fee0000000000 */
[----:B--2-4-:R-:W-:Y:S05]  /*7a10*/  CALL.ABS.NOINC R2 ;  /* 0x0000000002007343 */ /* 0x014fea0003c00000 */
.L_x_119:
[----:B-1--4-:R-:W-:Y:S01]  /*7a20*/  SHF.L.U32 R3, R28, 0x10, RZ ;  /* 0x000000101c037819 */ /* 0x012fe200000006ff */
[----:B------:R-:W-:Y:S05]  /*7a30*/  WARPSYNC.ALL ;  /* 0x0000000000007948 */ /* 0x000fea0003800000 */
[----:B------:R-:W-:Y:S01]  /*7a40*/  R2UR UR4, R25 ;  /* 0x00000000190472ca */ /* 0x000fe200000e0000 */
[----:B------:R-:W1:Y:S01]  /*7a50*/  S2R R75, SR_CgaCtaId ;  /* 0x00000000004b7919 */ /* 0x000e620000008800 */
[C---:B------:R-:W-:Y:S01]  /*7a60*/  SHF.L.U32 R20, R29.reuse, 0x10, RZ ;  /* 0x000000101d147819 */ /* 0x040fe200000006ff */
[----:B------:R-:W-:Y:S01]  /*7a70*/  BSSY.RECONVERGENT B0, `(.L_x_120) ;  /* 0x0000056000007945 */ /* 0x000fe20003800200 */
[----:B------:R-:W-:Y:S02]  /*7a80*/  LOP3.LUT R21, R29, 0xffff0000, RZ, 0xc0, !PT ;  /* 0xffff00001d157812 */ /* 0x000fe400078ec0ff */
[----:B------:R-:W-:Y:S02]  /*7a90*/  ISETP.NE.AND P6, PT, R67, RZ, PT ;  /* 0x000000ff4300720c */ /* 0x000fe40003fc5270 */
[----:B------:R-:W-:Y:S05]  /*7aa0*/  ISETP.NE.AND P0, PT, R50, RZ, PT ;  /* 0x000000ff3200720c */ /* 0x000fea0003f05270 */
[----:B------:R-:W3:Y:S02]  /*7ab0*/  LDTM.16dp256bit.x4 R4, tmem[UR4+0x20] ;  /* 0x00002004000479ee */ /* 0x000ee40008120000 */
[----:B---3--:R-:W-:Y:S01]  /*7ac0*/  FMUL R0, R24, R4 ;  /* 0x0000000418007220 */ /* 0x008fe20000400000 */
[----:B------:R-:W-:Y:S01]  /*7ad0*/  LOP3.LUT R4, R28, 0xffff0000, RZ, 0xc0, !PT ;  /* 0xffff00001c047812 */ /* 0x000fe200078ec0ff */
[C---:B------:R-:W-:Y:S01]  /*7ae0*/  FMUL R2, R24.reuse, R5 ;  /* 0x0000000518027220 */ /* 0x040fe20000400000 */
[C---:B------:R-:W-:Y:S01]  /*7af0*/  FMUL R7, R24.reuse, R7 ;  /* 0x0000000718077220 */ /* 0x040fe20000400000 */
[C---:B------:R-:W-:Y:S01]  /*7b00*/  FFMA R0, R27.reuse, R3, R0 ;  /* 0x000000031b007223 */ /* 0x040fe20000000000 */
[C---:B------:R-:W-:Y:S01]  /*7b10*/  FMUL R3, R24.reuse, R6 ;  /* 0x0000000618037220 */ /* 0x040fe20000400000 */
[C---:B------:R-:W-:Y:S01]  /*7b20*/  FFMA R2, R27.reuse, R4, R2 ;  /* 0x000000041b027223 */ /* 0x040fe20000000002 */
[C---:B------:R-:W-:Y:S01]  /*7b30*/  FMUL R4, R24.reuse, R8 ;  /* 0x0000000818047220 */ /* 0x040fe20000400000 */
[----:B------:R-:W-:Y:S01]  /*7b40*/  FMUL R8, R24, R12 ;  /* 0x0000000c18087220 */ /* 0x000fe20000400000 */
[C---:B------:R-:W-:Y:S01]  /*7b50*/  FFMA R3, R27.reuse, R20, R3 ;  /* 0x000000141b037223 */ /* 0x040fe20000000003 */
[----:B------:R-:W-:Y:S01]  /*7b60*/  FFMA R7, R27, R21, R7 ;  /* 0x000000151b077223 */ /* 0x000fe20000000007 */
[----:B------:R-:W-:Y:S01]  /*7b70*/  F2FP.BF16.F32.PACK_AB R32, R2, R0 ;  /* 0x000000000220723e */ /* 0x000fe200000010ff */
[----:B------:R-:W-:Y:S01]  /*7b80*/  FMUL R12, R24, R16 ;  /* 0x00000010180c7220 */ /* 0x000fe20000400000 */
[----:B------:R-:W-:Y:S01]  /*7b90*/  SHF.L.U32 R16, R30, 0x10, RZ ;  /* 0x000000101e107819 */ /* 0x000fe200000006ff */
[----:B------:R-:W-:Y:S01]  /*7ba0*/  FMUL R5, R24, R9 ;  /* 0x0000000918057220 */ /* 0x000fe20000400000 */
[----:B------:R-:W-:Y:S01]  /*7bb0*/  LOP3.LUT R0, R30, 0xffff0000, RZ, 0xc0, !PT ;  /* 0xffff00001e007812 */ /* 0x000fe200078ec0ff */
[C---:B------:R-:W-:Y:S01]  /*7bc0*/  FMUL R6, R24.reuse, R10 ;  /* 0x0000000a18067220 */ /* 0x040fe20000400000 */
[----:B------:R-:W-:Y:S01]  /*7bd0*/  SHF.L.U32 R2, R31, 0x10, RZ ;  /* 0x000000101f027819 */ /* 0x000fe200000006ff */
[----:B------:R-:W-:Y:S01]  /*7be0*/  FFMA R4, R27, R16, R4 ;  /* 0x000000101b047223 */ /* 0x000fe20000000004 */
[----:B------:R-:W-:Y:S01]  /*7bf0*/  F2FP.BF16.F32.PACK_AB R33, R7, R3 ;  /* 0x000000030721723e */ /* 0x000fe200000010ff */
[----:B------:R-:W-:Y:S01]  /*7c00*/  FFMA R5, R27, R0, R5 ;  /* 0x000000001b057223 */ /* 0x000fe20000000005 */
[----:B------:R-:W-:Y:S01]  /*7c10*/  LOP3.LUT R3, R31, 0xffff0000, RZ, 0xc0, !PT ;  /* 0xffff00001f037812 */ /* 0x000fe200078ec0ff */
[----:B------:R-:W-:Y:S01]  /*7c20*/  FMUL R11, R24, R11 ;  /* 0x0000000b180b7220 */ /* 0x000fe20000400000 */
[C---:B------:R-:W-:Y:S01]  /*7c30*/  SHF.L.U32 R0, R36.reuse, 0x10, RZ ;  /* 0x0000001024007819 */ /* 0x040fe200000006ff */
[C---:B------:R-:W-:Y:S01]  /*7c40*/  FFMA R6, R27.reuse, R2, R6 ;  /* 0x000000021b067223 */ /* 0x040fe20000000006 */
[----:B------:R-:W-:Y:S01]  /*7c50*/  LOP3.LUT R2, R36, 0xffff0000, RZ, 0xc0, !PT ;  /* 0xffff000024027812 */ /* 0x000fe200078ec0ff */
[----:B------:R-:W-:Y:S01]  /*7c60*/  FFMA R11, R27, R3, R11 ;  /* 0x000000031b0b7223 */ /* 0x000fe2000000000b */
[----:B------:R-:W-:Y:S01]  /*7c70*/  SHF.L.U32 R3, R37, 0x10, RZ ;  /* 0x0000001025037819 */ /* 0x000fe200000006ff */
[C---:B------:R-:W-:Y:S01]  /*7c80*/  FMUL R9, R24.reuse, R13 ;  /* 0x0000000d18097220 */ /* 0x040fe20000400000 */
[----:B------:R-:W-:Y:S01]  /*7c90*/  F2FP.BF16.F32.PACK_AB R34, R5, R4 ;  /* 0x000000040522723e */ /* 0x000fe200000010ff */
[----:B------:R-:W-:Y:S01]  /*7ca0*/  FMUL R10, R24, R14 ;  /* 0x0000000e180a7220 */ /* 0x000fe20000400000 */
[----:B------:R-:W-:Y:S01]  /*7cb0*/  SHF.L.U32 R4, R39, 0x10, RZ ;  /* 0x0000001027047819 */ /* 0x000fe200000006ff */
[----:B------:R-:W-:Y:S01]  /*7cc0*/  FFMA R8, R27, R0, R8 ;  /* 0x000000001b087223 */ /* 0x000fe20000000008 */
[----:B------:R-:W-:Y:S01]  /*7cd0*/  LOP3.LUT R0, R37, 0xffff0000, RZ, 0xc0, !PT ;  /* 0xffff000025007812 */ /* 0x000fe200078ec0ff */
[C---:B------:R-:W-:Y:S01]  /*7ce0*/  FFMA R9, R27.reuse, R2, R9 ;  /* 0x000000021b097223 */ /* 0x040fe20000000009 */
[C---:B------:R-:W-:Y:S01]  /*7cf0*/  SHF.L.U32 R2, R38.reuse, 0x10, RZ ;  /* 0x0000001026027819 */ /* 0x040fe200000006ff */
[----:B------:R-:W-:Y:S01]  /*7d00*/  FFMA R10, R27, R3, R10 ;  /* 0x000000031b0a7223 */ /* 0x000fe2000000000a */
[----:B------:R-:W-:Y:S01]  /*7d10*/  LOP3.LUT R3, R38, 0xffff0000, RZ, 0xc0, !PT ;  /* 0xffff000026037812 */ /* 0x000fe200078ec0ff */
[C---:B------:R-:W-:Y:S01]  /*7d20*/  FMUL R15, R24.reuse, R15 ;  /* 0x0000000f180f7220 */ /* 0x040fe20000400000 */
[----:B------:R-:W-:Y:S01]  /*7d30*/  LOP3.LUT R5, R39, 0xffff0000, RZ, 0xc0, !PT ;  /* 0xffff000027057812 */ /* 0x000fe200078ec0ff */
[C---:B------:R-:W-:Y:S01]  /*7d40*/  FMUL R13, R24.reuse, R17 ;  /* 0x00000011180d7220 */ /* 0x040fe20000400000 */
[----:B------:R-:W-:Y:S01]  /*7d50*/  F2FP.BF16.F32.PACK_AB R35, R11, R6 ;  /* 0x000000060b23723e */ /* 0x000fe200000010ff */
[C---:B------:R-:W-:Y:S01]  /*7d60*/  FMUL R14, R24.reuse, R18 ;  /* 0x00000012180e7220 */ /* 0x040fe20000400000 */
[C---:B------:R-:W-:Y:S01]  /*7d70*/  FFMA R15, R27.reuse, R0, R15 ;  /* 0x000000001b0f7223 */ /* 0x040fe2000000000f */
[----:B------:R-:W-:Y:S01]  /*7d80*/  FMUL R19, R24, R19 ;  /* 0x0000001318137220 */ /* 0x000fe20000400000 */
[----:B------:R-:W-:Y:S01]  /*7d90*/  FFMA R12, R27, R2, R12 ;  /* 0x000000021b0c7223 */ /* 0x000fe2000000000c */
[----:B------:R3:W-:Y:S01]  /*7da0*/  STSM.16.M88.4 [R69+0x1200], R32 ;  /* 0x0012002045007844 */ /* 0x0007e20000000200 */
[----:B------:R-:W-:Y:S01]  /*7db0*/  F2FP.BF16.F32.PACK_AB R8, R9, R8 ;  /* 0x000000080908723e */ /* 0x000fe200000010ff */
[----:B------:R-:W-:Y:S01]  /*7dc0*/  FFMA R13, R27, R3, R13 ;  /* 0x000000031b0d7223 */ /* 0x000fe2000000000d */
[----:B------:R-:W-:Y:S01]  /*7dd0*/  F2FP.BF16.F32.PACK_AB R9, R15, R10 ;  /* 0x0000000a0f09723e */ /* 0x000fe200000010ff */
[C---:B------:R-:W-:Y:S01]  /*7de0*/  FFMA R14, R27.reuse, R4, R14 ;  /* 0x000000041b0e7223 */ /* 0x040fe2000000000e */
[----:B------:R-:W-:Y:S01]  /*7df0*/  FFMA R19, R27, R5, R19 ;  /* 0x000000051b137223 */ /* 0x000fe20000000013 */
[----:B------:R-:W-:Y:S02]  /*7e00*/  MOV R0, UR50 ;  /* 0x0000003200007c02 */ /* 0x000fe40008000f00 */
[----:B------:R-:W-:Y:S02]  /*7e10*/  F2FP.BF16.F32.PACK_AB R10, R13, R12 ;  /* 0x0000000c0d0a723e */ /* 0x000fe400000010ff */
[----:B------:R-:W-:Y:S02]  /*7e20*/  F2FP.BF16.F32.PACK_AB R11, R19, R14 ;  /* 0x0000000e130b723e */ /* 0x000fe400000010ff */
[----:B------:R-:W-:Y:S02]  /*7e30*/  @P6 LEA R0, R0, UR49, 0x3 ;  /* 0x0000003100006c11 */ /* 0x000fe4000f8e18ff */
[----:B------:R-:W-:Y:S01]  /*7e40*/  LEA R2, R71, UR49, 0x3 ;  /* 0x0000003147027c11 */ /* 0x000fe2000f8e18ff */
[----:B------:R3:W-:Y:S01]  /*7e50*/  STSM.16.M88.4 [R68+0x1200], R8 ;  /* 0x0012000844007844 */ /* 0x0007e20000000200 */
[----:B------:R-:W-:Y:S02]  /*7e60*/  @P6 IADD3 R0, PT, PT, R0, 0x130, RZ ;  /* 0x0000013000006810 */ /* 0x000fe40007ffe0ff */
[----:B------:R-:W-:Y:S01]  /*7e70*/  @P6 SHF.L.U32 R3, R48, 0x1f, RZ ;  /* 0x0000001f30036819 */ /* 0x000fe200000006ff */
[----:B------:R-:W-:Y:S01]  /*7e80*/  @!PT LDS RZ, [RZ] ;  /* 0x00000000fffff984 */ /* 0x000fe20000000800 */
[----:B------:R-:W-:Y:S01]  /*7e90*/  @!PT LDS RZ, [RZ] ;  /* 0x00000000fffff984 */ /* 0x000fe20000000800 */
[----:B------:R-:W-:Y:S01]  /*7ea0*/  @!PT LDS RZ, [RZ] ;  /* 0x00000000fffff984 */ /* 0x000fe20000000800 */
[----:B------:R-:W-:Y:S01]  /*7eb0*/  @!PT LDS RZ, [RZ] ;  /* 0x00000000fffff984 */ /* 0x000fe20000000800 */
[----:B------:R4:W-:Y:S06]  /*7ec0*/  MEMBAR.ALL.CTA ;  /* 0x0000000000007992 */ /* 0x0009ec0000008000 */
[----:B----4-:R-:W4:Y:S01]  /*7ed0*/  FENCE.VIEW.ASYNC.S ;  /* 0x00000000000073c6 */ /* 0x010f220000000000 */
[----:B-1----:R-:W-:Y:S01]  /*7ee0*/  @P6 PRMT R0, R75, 0x654, R0 ;  /* 0x000006544b006816 */ /* 0x002fe20000000000 */
[----:B----4-:R-:W-:Y:S06]  /*7ef0*/  BAR.SYNC.DEFER_BLOCKING 0x1, 0x80 ;  /* 0x0042000000007b1d */ /* 0x010fec0000010000 */
[----:B------:R-:W-:Y:S05]  /*7f00*/  @P0 BRA `(.L_x_121) ;  /* 0x0000000000300947 */ /* 0x000fea0003800000 */
[----:B------:R-:W1:Y:S01]  /*7f10*/  LDCU.64 UR6, c[0x0][0x348] ;  /* 0x00006900ff0677ac */ /* 0x000e620008000a00 */
[----:B------:R-:W-:Y:S02]  /*7f20*/  R2UR UR10, R65 ;  /* 0x00000000410a72ca */ /* 0x000fe400000e0000 */
[----:B------:R-:W-:Y:S01]  /*7f30*/  R2UR UR11, R64 ;  /* 0x00000000400b72ca */ /* 0x000fe200000e0000 */
[----:B------:R-:W-:Y:S01]  /*7f40*/  UIADD3 UR9, UPT, UPT, UR41, 0x20, URZ ;  /* 0x0000002029097890 */ /* 0x000fe2000fffe0ff */
[----:B------:R-:W-:Y:S01]  /*7f50*/  R2UR UR12, R62 ;  /* 0x000000003e0c72ca */ /* 0x000fe200000e0000 */
[----:B------:R-:W-:Y:S01]  /*7f60*/  UIADD3 UR8, UPT, UPT, UR49, 0x1200, URZ ;  /* 0x0000120031087890 */ /* 0x000fe2000fffe0ff */
[----:B------:R-:W-:Y:S01]  /*7f70*/  R2UR UR13, R63 ;  /* 0x000000003f0d72ca */ /* 0x000fe200000e0000 */
[----:B-1----:R-:W-:Y:S04]  /*7f80*/  UIADD3 UR4, UP0, UPT, UR6, 0x780, URZ ;  /* 0x0000078006047890 */ /* 0x002fe8000ff1e0ff */
[----:B------:R-:W-:Y:S09]  /*7f90*/  UIADD3.X UR5, UPT, UPT, URZ, UR7, URZ, UP0, !UPT ;  /* 0x00000007ff057290 */ /* 0x000ff200087fe4ff */
[----:B------:R1:W-:Y:S01]  /*7fa0*/  UTMASTG.5D.IM2COL [UR8], [UR4] ;  /* 0x00000008040073b5 */ /* 0x0003e20008060000 */
[----:B------:R0:W-:Y:S01]  /*7fb0*/  UTMACMDFLUSH ;  /* 0x00000000000079b7 */ /* 0x0001e20000000000 */
[----:B-1----:R-:W-:Y:S04]  /*7fc0*/  DEPBAR.LE SB0, 0x1 ;  /* 0x000080400000791a */ /* 0x002fe80000000000 */
.L_x_121:
[----:B------:R-:W-:Y:S05]  /*7fd0*/  BSYNC.RECONVERGENT B0 ;  /* 0x0000000000007941 */ /* 0x000fea0003800200 */
.L_x_120:
[----:B------:R-:W-:Y:S01]  /*7fe0*/  BAR.SYNC.DEFER_BLOCKING 0x1, 0x80 ;  /* 0x0042000000007b1d */ /* 0x000fe20000010000 */
[----:B------:R-:W-:Y:S04]  /*7ff0*/  UIADD3 UR4, UPT, UPT, UR50, 0x1, URZ ;  /* 0x0000000132047890 */ /* 0x000fe8000fffe0ff */
[----:B------:R-:W-:Y:S04]  /*8000*/  UISETP.NE.AND UP0, UPT, UR4, 0x4, UPT ;  /* 0x000000040400788c */ /* 0x000fe8000bf05270 */
[----:B------:R-:W-:Y:S01]  /*8010*/  USEL UR40, UR4, URZ, UP0 ;  /* 0x000000ff04287287 */ /* 0x000fe20008000000 */
[----:B------:R1:W-:Y:S01]  /*8020*/  @P6 SYNCS.ARRIVE.TRANS64.RED.A1T0 RZ, [R0+URZ], RZ ;  /* 0x000000ff00ff69a7 */ /* 0x0003e200081004ff */
[----:B------:R-:W-:Y:S01]  /*8030*/  BSSY B1, `(.L_x_122) ;  /* 0x0000014000017945 */ /* 0x000fe20003800000 */
[----:B------:R-:W4:Y:S02]  /*8040*/  @P6 SYNCS.PHASECHK.TRANS64.TRYWAIT P0, [R2+URZ+0x110], R3 ;  /* 0x00011003020065a7 */ /* 0x000f2400080011ff */
[----:B----4-:R-:W-:Y:S01]  /*8050*/  @P6 SEL R73, RZ, 0x1, !P0 ;  /* 0x00000001ff496807 */ /* 0x010fe20004000000 */
[----:B-1----:R-:W-:Y:S06]  /*8060*/  @!P6 BRA `(.L_x_123) ;  /* 0x000000000040e947 */ /* 0x002fec0003800000 */
[----:B------:R-:W-:Y:S01]  /*8070*/  ISETP.NE.AND P1, PT, R74, RZ, PT ;  /* 0x000000ff4a00720c */ /* 0x000fe20003f25270 */
[----:B------:R-:W-:Y:S01]  /*8080*/  BSSY B0, `(.L_x_124) ;  /* 0x0000009000007945 */ /* 0x000fe20003800000 */
[----:B------:R-:W-:Y:S11]  /*8090*/  ISETP.NE.AND P0, PT, R73, RZ, PT ;  /* 0x000000ff4900720c */ /* 0x000ff60003f05270 */
[----:B------:R-:W-:Y:S05]  /*80a0*/  @P1 IMAD R3, R71, 0x1000, R72 ;  /* 0x0000100047031824 */ /* 0x000fea00078e0248 */
[----:B------:R-:W-:Y:S05]  /*80b0*/  @P1 IADD3 R0, PT, PT, R3, UR49, RZ ;  /* 0x0000003103001c10 */ /* 0x000fea000fffe0ff */
[----:B------:R-:W-:Y:S01]  /*80c0*/  @P1 IMAD.IADD R0, R61, 0x1, R0 ;  /* 0x000000013d001824 */ /* 0x000fe200078e0200 */
[----:B------:R-:W-:Y:S06]  /*80d0*/  @P0 BRA `(.L_x_125) ;  /* 0x00000000000c0947 */ /* 0x000fec0003800000 */
[----:B------:R-:W-:Y:S04]  /*80e0*/  SHF.L.U32 R4, R48, 0x1f, RZ ;  /* 0x0000001f30047819 */ /* 0x000fe800000006ff */
[----:B------:R-:W1:Y:S02]  /*80f0*/  SYNCS.PHASECHK.TRANS64.TRYWAIT P0, [R2+URZ+0x110], R4 ;  /* 0x00011004020075a7 */ /* 0x000e6400080011ff */
[----:B-1----:R-:W-:Y:S05]  /*8100*/  @!P0 BRA `(.L_x_126) ;  /* 0x0000002000788947 */ /* 0x002fea0003800000 */
.L_x_125:
[----:B------:R-:W-:Y:S05]  /*8110*/  BSYNC B0 ;  /* 0x0000000000007941 */ /* 0x000fea0003800000 */
.L_x_124:
[----:B------:R-:W-:Y:S02]  /*8120*/  ISETP.NE.AND P0, PT, R74, RZ, PT ;  /* 0x000000ff4a00720c */ /* 0x000fe40003f05270 */
[----:B------:R-:W-:Y:S11]  /*8130*/  IADD3 R71, PT, PT, R71, 0x1, RZ ;  /* 0x0000000147477810 */ /* 0x000ff60007ffe0ff */
[----:B------:R-:W-:Y:S05]  /*8140*/  @P0 WARPSYNC.ALL ;  /* 0x0000000000000948 */ /* 0x000fea0003800000 */
[----:B------:R4:W1:Y:S04]  /*8150*/  @P0 LDSM.16.M88.4 R28, [R3+UR49+0x200] ;  /* 0x00020031031c083b */ /* 0x0008680008000200 */
[----:B------:R4:W1:Y:S02]  /*8160*/  @P0 LDSM.16.M88.4 R36, [R0+0x200] ;  /* 0x000200000024083b */ /* 0x0008640000000200 */
.L_x_123:
[----:B------:R-:W-:Y:S05]  /*8170*/  BSYNC B1 ;  /* 0x0000000000017941 */ /* 0x000fea0003800000 */
.L_x_122:
[----:B----4-:R-:W-:Y:S05]  /*8180*/  VIADD R0, R25, 0x40 ;  /* 0x0000004019007836 */ /* 0x010fea0000000000 */
[----:B------:R-:W-:Y:S04]  /*8190*/  SHF.R.U32.HI R0, RZ, 0x15, R0 ;  /* 0x00000015ff007819 */ /* 0x000fe80000011600 */
[----:B------:R-:W-:Y:S11]  /*81a0*/  LOP3.LUT P0, RZ, R0, 0x3, R52, 0x48, !PT ;  /* 0x0000000300ff7812 */ /* 0x000ff60007804834 */
[----:B------:R-:W-:Y:S02]  /*81b0*/  @!UPT UIADD3 URZ, UPT, UPT, URZ, URZ, URZ ;  /* 0x000000fffffff290 */ /* 0x000fe4000fffe0ff */
[----:B------:R-:W-:Y:S05]  /*81c0*/  @!P0 BRA `(.L_x_127) ;  /* 0x0000000000408947 */ /* 0x000fea0003800000 */
[----:B------:R-:W4:Y:S01]  /*81d0*/  LDCU.64 UR8, c[0x4][0x70] ;  /* 0x01000e00ff0877ac */ /* 0x000f220008000a00 */
[----:B------:R-:W-:Y:S01]  /*81e0*/  MOV R3, 0x0 ;  /* 0x0000000000037802 */ /* 0x000fe20000000f00 */
[----:B------:R-:W-:Y:S02]  /*81f0*/  HFMA2 R12, -RZ, RZ, 0, 5.9604644775390625e-08 ;  /* 0x00000001ff0c7431 */ /* 0x000fe400000001ff */
[----:B---3--:R-:W-:Y:S02]  /*8200*/  IMAD.MOV.U32 R8, RZ, RZ, 0x192 ;  /* 0x00000192ff087424 */ /* 0x008fe400078e00ff */
[----:B------:R-:W-:Y:S01]  /*8210*/  IMAD.MOV.U32 R13, RZ, RZ, RZ ;  /* 0x000000ffff0d7224 */ /* 0x000fe200078e00ff */
[----:B------:R-:W3:Y:S01]  /*8220*/  LDCU.64 UR6, c[0x4][0x78] ;  /* 0x01000f00ff0677ac */ /* 0x000ee20008000a00 */
[----:B-1----:R-:W1:Y:S01]  /*8230*/  LDC.64 R2, c[0x4][R3] ;  /* 0x0100000003027b82 */ /* 0x002e620000000a00 */
[----:B------:R-:W5:Y:S01]  /*8240*/  LDCU.64 UR4, c[0x4][0x10] ;  /* 0x01000200ff0477ac */ /* 0x000f620008000a00 */
[----:B----4-:R-:W-:Y:S01]  /*8250*/  MOV R5, UR9 ;  /* 0x0000000900057c02 */ /* 0x010fe20008000f00 */
[----:B------:R-:W-:Y:S01]  /*8260*/  IMAD.U32 R4, RZ, RZ, UR8 ;  /* 0x00000008ff047e24 */ /* 0x000fe2000f8e00ff */
[----:B---3--:R-:W-:Y:S01]  /*8270*/  MOV R7, UR7 ;  /* 0x0000000700077c02 */ /* 0x008fe20008000f00 */
[----:B------:R-:W-:Y:S01]  /*8280*/  IMAD.U32 R6, RZ, RZ, UR6 ;  /* 0x00000006ff067e24 */ /* 0x000fe2000f8e00ff */
[----:B-----5:R-:W-:Y:S01]  /*8290*/  MOV R11, UR5 ;  /* 0x00000005000b7c02 */ /* 0x020fe20008000f00 */
[----:B------:R-:W-:Y:S02]  /*82a0*/  IMAD.U32 R10, RZ, RZ, UR4 ;  /* 0x00000004ff0a7e24 */ /* 0x000fe4000f8e00ff */
[----:B------:R-:W-:Y:S07]  /*82b0*/  LEPC R20, `(.L_x_127) ;  /* 0x000000001014794e */ /* 0x000fee0000000000 */
[----:B-12---:R-:W-:Y:S05]  /*82c0*/  CALL.ABS.NOINC R2 ;  /* 0x0000000002007343 */ /* 0x006fea0003c00000 */
.L_x_127:
[----:B-1----:R-:W-:Y:S01]  /*82d0*/  SHF.L.U32 R3, R28, 0x10, RZ ;  /* 0x000000101c037819 */ /* 0x002fe200000006ff */
[----:B------:R-:W-:Y:S05]  /*82e0*/  WARPSYNC.ALL ;  /* 0x0000000000007948 */ /* 0x000fea0003800000 */
[----:B------:R-:W-:Y:S01]  /*82f0*/  R2UR UR4, R25 ;  /* 0x00000000190472ca */ /* 0x000fe200000e0000 */
[----:B------:R-:W-:Y:S01]  /*8300*/  BSSY.RECONVERGENT B0, `(.L_x_128) ;  /* 0x0000057000007945 */ /* 0x000fe20003800200 */
[C---:B------:R-:W-:Y:S02]  /*8310*/  SHF.L.U32 R20, R29.reuse, 0x10, RZ ;  /* 0x000000101d147819 */ /* 0x040fe400000006ff */
[----:B------:R-:W-:Y:S02]  /*8320*/  LOP3.LUT R21, R29, 0xffff0000, RZ, 0xc0, !PT ;  /* 0xffff00001d157812 */ /* 0x000fe400078ec0ff */
[----:B------:R-:W-:Y:S02]  /*8330*/  ISETP.NE.AND P6, PT, R67, RZ, PT ;  /* 0x000000ff4300720c */ /* 0x000fe40003fc5270 */
[----:B------:R-:W-:Y:S05]  /*8340*/  ISETP.NE.AND P0, PT, R50, RZ, PT ;  /* 0x000000ff3200720c */ /* 0x000fea0003f05270 */
[----:B---3--:R-:W1:Y:S02]  /*8350*/  LDTM.16dp256bit.x4 R4, tmem[UR4+0x40] ;  /* 0x00004004000479ee */ /* 0x008e640008120000 */
[----:B-1----:R-:W-:Y:S01]  /*8360*/  FMUL R0, R24, R4 ;  /* 0x0000000418007220 */ /* 0x002fe20000400000 */
[----:B------:R-:W-:Y:S01]  /*8370*/  LOP3.LUT R4, R28, 0xffff0000, RZ, 0xc0, !PT ;  /* 0xffff00001c047812 */ /* 0x000fe200078ec0ff */
[C---:B------:R-:W-:Y:S01]  /*8380*/  FMUL R2, R24.reuse, R5 ;  /* 0x0000000518027220 */ /* 0x040fe20000400000 */
[C---:B------:R-:W-:Y:S01]  /*8390*/  FMUL R7, R24.reuse, R7 ;  /* 0x0000000718077220 */ /* 0x040fe20000400000 */
[C---:B------:R-:W-:Y:S01]  /*83a0*/  FFMA R0, R27.reuse, R3, R0 ;  /* 0x000000031b007223 */ /* 0x040fe20000000000 */
[C---:B------:R-:W-:Y:S01]  /*83b0*/  FMUL R3, R24.reuse, R6 ;  /* 0x0000000618037220 */ /* 0x040fe20000400000 */
[C---:B------:R-:W-:Y:S01]  /*83c0*/  FFMA R2, R27.reuse, R4, R2 ;  /* 0x000000041b027223 */ /* 0x040fe20000000002 */
[C---:B------:R-:W-:Y:S01]  /*83d0*/  FMUL R4, R24.reuse, R8 ;  /* 0x0000000818047220 */ /* 0x040fe20000400000 */
[C---:B------:R-:W-:Y:S01]  /*83e0*/  FMUL R8, R24.reuse, R12 ;  /* 0x0000000c18087220 */ /* 0x040fe20000400000 */
[----:B------:R-:W-:Y:S01]  /*83f0*/  FMUL R12, R24, R16 ;  /* 0x00000010180c7220 */ /* 0x000fe20000400000 */
[----:B------:R-:W-:Y:S01]  /*8400*/  SHF.L.U32 R16, R30, 0x10, RZ ;  /* 0x000000101e107819 */ /* 0x000fe200000006ff */
[C---:B------:R-:W-:Y:S01]  /*8410*/  FFMA R3, R27.reuse, R20, R3 ;  /* 0x000000141b037223 */ /* 0x040fe20000000003 */
[----:B------:R-:W-:Y:S01]  /*8420*/  F2FP.BF16.F32.PACK_AB R32, R2, R0 ;  /* 0x000000000220723e */ /* 0x000fe200000010ff */
[C---:B------:R-:W-:Y:S01]  /*8430*/  FFMA R7, R27.reuse, R21, R7 ;  /* 0x000000151b077223 */ /* 0x040fe20000000007 */
[----:B------:R-:W-:Y:S01]  /*8440*/  LOP3.LUT R0, R30, 0xffff0000, RZ, 0xc0, !PT ;  /* 0xffff00001e007812 */ /* 0x000fe200078ec0ff */
[----:B------:R-:W-:Y:S01]  /*8450*/  FFMA R4, R27, R16, R4 ;  /* 0x000000101b047223 */ /* 0x000fe20000000004 */
[C---:B------:R-:W-:Y:S01]  /*8460*/  SHF.L.U32 R2, R31.reuse, 0x10, RZ ;  /* 0x000000101f027819 */ /* 0x040fe200000006ff */
[C---:B------:R-:W-:Y:S01]  /*8470*/  FMUL R5, R24.reuse, R9 ;  /* 0x0000000918057220 */ /* 0x040fe20000400000 */
[----:B------:R-:W-:Y:S01]  /*8480*/  LOP3.LUT R16, R31, 0xffff0000, RZ, 0xc0, !PT ;  /* 0xffff00001f107812 */ /* 0x000fe200078ec0ff */
[----:B------:R-:W-:Y:S01]  /*8490*/  FMUL R6, R24, R10 ;  /* 0x0000000a18067220 */ /* 0x000fe20000400000 */
[----:B------:R-:W-:Y:S01]  /*84a0*/  F2FP.BF16.F32.PACK_AB R33, R7, R3 ;  /* 0x000000030721723e */ /* 0x000fe200000010ff */
[C---:B------:R-:W-:Y:S01]  /*84b0*/  FFMA R5, R27.reuse, R0, R5 ;  /* 0x000000001b057223 */ /* 0x040fe20000000005 */
[C---:B------:R-:W-:Y:S01]  /*84c0*/  SHF.L.U32 R0, R36.reuse, 0x10, RZ ;  /* 0x0000001024007819 */ /* 0x040fe200000006ff */
[----:B------:R-:W-:Y:S01]  /*84d0*/  FFMA R6, R27, R2, R6 ;  /* 0x000000021b067223 */ /* 0x000fe20000000006 */
[----:B------:R-:W-:Y:S01]  /*84e0*/  LOP3.LUT R2, R36, 0xffff0000, RZ, 0xc0, !PT ;  /* 0xffff000024027812 */ /* 0x000fe200078ec0ff */
[C---:B------:R-:W-:Y:S01]  /*84f0*/  FMUL R11, R24.reuse, R11 ;  /* 0x0000000b180b7220 */ /* 0x040fe20000400000 */
[----:B------:R-:W-:Y:S01]  /*8500*/  SHF.L.U32 R3, R37, 0x10, RZ ;  /* 0x0000001025037819 */ /* 0x000fe200000006ff */
[C---:B------:R-:W-:Y:S01]  /*8510*/  FMUL R9, R24.reuse, R13 ;  /* 0x0000000d18097220 */ /* 0x040fe20000400000 */
[----:B------:R-:W-:Y:S01]  /*8520*/  F2FP.BF16.F32.PACK_AB R34, R5, R4 ;  /* 0x000000040522723e */ /* 0x000fe200000010ff */
[----:B------:R-:W-:Y:S01]  /*8530*/  FMUL R10, R24, R14 ;  /* 0x0000000e180a7220 */ /* 0x000fe20000400000 */
[----:B------:R-:W-:Y:S01]  /*8540*/  SHF.L.U32 R4, R39, 0x10, RZ ;  /* 0x0000001027047819 */ /* 0x000fe200000006ff */
[----:B------:R-:W-:Y:S01]  /*8550*/  FFMA R11, R27, R16, R11 ;  /* 0x000000101b0b7223 */ /* 0x000fe2000000000b */
[----:B------:R-:W-:Y:S01]  /*8560*/  LOP3.LUT R5, R39, 0xffff0000, RZ, 0xc0, !PT ;  /* 0xffff000027057812 */ /* 0x000fe200078ec0ff */
[----:B------:R-:W-:Y:S01]  /*8570*/  FFMA R8, R27, R0, R8 ;  /* 0x000000001b087223 */ /* 0x000fe20000000008 */
[----:B------:R-:W-:Y:S01]  /*8580*/  LOP3.LUT R0, R37, 0xffff0000, RZ, 0xc0, !PT ;  /* 0xffff000025007812 */ /* 0x000fe200078ec0ff */
[C---:B------:R-:W-:Y:S01]  /*8590*/  FFMA R9, R27.reuse, R2, R9 ;  /* 0x000000021b097223 */ /* 0x040fe20000000009 */
[C---:B------:R-:W-:Y:S01]  /*85a0*/  SHF.L.U32 R2, R38.reuse, 0x10, RZ ;  /* 0x0000001026027819 */ /* 0x040fe200000006ff */
[----:B------:R-:W-:Y:S01]  /*85b0*/  FFMA R10, R27, R3, R10 ;  /* 0x000000031b0a7223 */ /* 0x000fe2000000000a */
[----:B------:R-:W-:Y:S01]  /*85c0*/  LOP3.LUT R3, R38, 0xffff0000, RZ, 0xc0, !PT ;  /* 0xffff000026037812 */ /* 0x000fe200078ec0ff */
[C---:B------:R-:W-:Y:S01]  /*85d0*/  FMUL R15, R24.reuse, R15 ;  /* 0x0000000f180f7220 */ /* 0x040fe20000400000 */
[----:B------:R-:W-:Y:S01]  /*85e0*/  F2FP.BF16.F32.PACK_AB R35, R11, R6 ;  /* 0x000000060b23723e */ /* 0x000fe200000010ff */
[C---:B------:R-:W-:Y:S01]  /*85f0*/  FMUL R13, R24.reuse, R17 ;  /* 0x00000011180d7220 */ /* 0x040fe20000400000 */
[C---:B------:R-:W-:Y:S01]  /*8600*/  FMUL R14, R24.reuse, R18 ;  /* 0x00000012180e7220 */ /* 0x040fe20000400000 */
[----:B------:R-:W-:Y:S01]  /*8610*/  FFMA R15, R27, R0, R15 ;  /* 0x000000001b0f7223 */ /* 0x000fe2000000000f */
[----:B------:R-:W-:Y:S01]  /*8620*/  FMUL R19, R24, R19 ;  /* 0x0000001318137220 */ /* 0x000fe20000400000 */
[----:B------:R1:W-:Y:S01]  /*8630*/  STSM.16.M88.4 [R69+0x2200], R32 ;  /* 0x0022002045007844 */ /* 0x0003e20000000200 */
[----:B------:R-:W-:Y:S01]  /*8640*/  F2FP.BF16.F32.PACK_AB R8, R9, R8 ;  /* 0x000000080908723e */ /* 0x000fe200000010ff */
[----:B------:R-:W-:Y:S01]  /*8650*/  FFMA R12, R27, R2, R12 ;  /* 0x000000021b0c7223 */ /* 0x000fe2000000000c */
[----:B------:R-:W-:Y:S01]  /*8660*/  F2FP.BF16.F32.PACK_AB R9, R15, R10 ;  /* 0x0000000a0f09723e */ /* 0x000fe200000010ff */
[C---:B------:R-:W-:Y:S01]  /*8670*/  FFMA R13, R27.reuse, R3, R13 ;  /* 0x000000031b0d7223 */ /* 0x040fe2000000000d */
        /* <DEDUP_REMOVED lines=15> */
[----:B---3--:R-:W3:Y:S01]  /*8770*/  FENCE.VIEW.ASYNC.S ;  /* 0x00000000000073c6 */ /* 0x008ee20000000000 */
[----:B------:R-:W-:Y:S01]  /*8780*/  @P6 PRMT R0, R75, 0x654, R0 ;  /* 0x000006544b006816 */ /* 0x000fe20000000000 */
[----:B---3--:R-:W-:Y:S06]  /*8790*/  BAR.SYNC.DEFER_BLOCKING 0x1, 0x80 ;  /* 0x0042000000007b1d */ /* 0x008fec0000010000 */
[----:B------:R-:W-:Y:S05]  /*87a0*/  @P0 BRA `(.L_x_129) ;  /* 0x0000000000300947 */ /* 0x000fea0003800000 */
[----:B------:R-:W3:Y:S01]  /*87b0*/  LDCU.64 UR6, c[0x0][0x348] ;  /* 0x00006900ff0677ac */ /* 0x000ee20008000a00 */
[----:B------:R-:W-:Y:S02]  /*87c0*/  R2UR UR10, R65 ;  /* 0x00000000410a72ca */ /* 0x000fe400000e0000 */
[----:B------:R-:W-:Y:S01]  /*87d0*/  R2UR UR11, R64 ;  /* 0x00000000400b72ca */ /* 0x000fe200000e0000 */
[----:B------:R-:W-:Y:S01]  /*87e0*/  UIADD3 UR9, UPT, UPT, UR41, 0x40, URZ ;  /* 0x0000004029097890 */ /* 0x000fe2000fffe0ff */
[----:B------:R-:W-:Y:S01]  /*87f0*/  R2UR UR12, R62 ;  /* 0x000000003e0c72ca */ /* 0x000fe200000e0000 */
[----:B------:R-:W-:Y:S01]  /*8800*/  UIADD3 UR8, UPT, UPT, UR49, 0x2200, URZ ;  /* 0x0000220031087890 */ /* 0x000fe2000fffe0ff */
[----:B------:R-:W-:Y:S01]  /*8810*/  R2UR UR13, R63 ;  /* 0x000000003f0d72ca */ /* 0x000fe200000e0000 */
[----:B---3--:R-:W-:Y:S04]  /*8820*/  UIADD3 UR4, UP0, UPT, UR6, 0x780, URZ ;  /* 0x0000078006047890 */ /* 0x008fe8000ff1e0ff */
[----:B------:R-:W-:Y:S09]  /*8830*/  UIADD3.X UR5, UPT, UPT, URZ, UR7, URZ, UP0, !UPT ;  /* 0x00000007ff057290 */ /* 0x000ff200087fe4ff */
[----:B------:R3:W-:Y:S01]  /*8840*/  UTMASTG.5D.IM2COL [UR8], [UR4] ;  /* 0x00000008040073b5 */ /* 0x0007e20008060000 */
[----:B------:R0:W-:Y:S01]  /*8850*/  UTMACMDFLUSH ;  /* 0x00000000000079b7 */ /* 0x0001e20000000000 */
[----:B---3--:R-:W-:Y:S04]  /*8860*/  DEPBAR.LE SB0, 0x1 ;  /* 0x000080400000791a */ /* 0x008fe80000000000 */
.L_x_129:
[----:B------:R-:W-:Y:S05]  /*8870*/  BSYNC.RECONVERGENT B0 ;  /* 0x0000000000007941 */ /* 0x000fea0003800200 */
.L_x_128:
        /* <DEDUP_REMOVED lines=8> */
[----:B---3--:R-:W-:Y:S06]  /*8900*/  @!P6 BRA `(.L_x_131) ;  /* 0x000000000040e947 */ /* 0x008fec0003800000 */
        /* <DEDUP_REMOVED lines=8> */
[----:B------:R-:W3:Y:S02]  /*8990*/  SYNCS.PHASECHK.TRANS64.TRYWAIT P0, [R3+URZ+0x110], R0 ;  /* 0x00011000030075a7 */ /* 0x000ee400080011ff */
[----:B---3--:R-:W-:Y:S05]  /*89a0*/  @!P0 BRA `(.L_x_134) ;  /* 0x0000001800648947 */ /* 0x008fea0003800000 */
.L_x_133:
[----:B------:R-:W-:Y:S05]  /*89b0*/  BSYNC B0 ;  /* 0x0000000000007941 */ /* 0x000fea0003800000 */
.L_x_132:
[----:B------:R-:W-:Y:S11]  /*89c0*/  ISETP.NE.AND P0, PT, R74, RZ, PT ;  /* 0x000000ff4a00720c */ /* 0x000ff60003f05270 */
[----:B------:R-:W-:Y:S02]  /*89d0*/  @!UPT UIADD3 URZ, UPT, UPT, URZ, URZ, URZ ;  /* 0x000000fffffff290 */ /* 0x000fe4000fffe0ff */
[----:B------:R-:W-:Y:S05]  /*89e0*/  @P0 WARPSYNC.ALL ;  /* 0x0000000000000948 */ /* 0x000fea0003800000 */
[----:B------:R4:W1:Y:S04]  /*89f0*/  @P0 LDSM.16.M88.4 R28, [R71+UR49+0x200] ;  /* 0x00020031471c083b */ /* 0x0008680008000200 */
[----:B------:R4:W1:Y:S02]  /*8a00*/  @P0 LDSM.16.M88.4 R36, [R2+0x200] ;  /* 0x000200000224083b */ /* 0x0008640000000200 */
.L_x_131:
[----:B------:R-:W-:Y:S05]  /*8a10*/  BSYNC B1 ;  /* 0x0000000000017941 */ /* 0x000fea0003800000 */
.L_x_130:
[----:B---3--:R-:W-:Y:S05]  /*8a20*/  VIADD R0, R25, 0x60 ;  /* 0x0000006019007836 */ /* 0x008fea0000000000 */
[----:B------:R-:W-:Y:S04]  /*8a30*/  SHF.R.U32.HI R0, RZ, 0x15, R0 ;  /* 0x00000015ff007819 */ /* 0x000fe80000011600 */
[----:B------:R-:W-:Y:S11]  /*8a40*/  LOP3.LUT P0, RZ, R0, 0x3, R52, 0x48, !PT ;  /* 0x0000000300ff7812 */ /* 0x000ff60007804834 */
[----:B------:R-:W-:Y:S02]  /*8a50*/  @!UPT UIADD3 URZ, UPT, UPT, URZ, URZ, URZ ;  /* 0x000000fffffff290 */ /* 0x000fe4000fffe0ff */
[----:B------:R-:W-:Y:S05]  /*8a60*/  @!P0 BRA `(.L_x_135) ;  /* 0x0000000000408947 */ /* 0x000fea0003800000 */
[----:B------:R-:W3:Y:S01]  /*8a70*/  LDCU.64 UR8, c[0x4][0x70] ;  /* 0x01000e00ff0877ac */ /* 0x000ee20008000a00 */
[----:B------:R-:W-:Y:S01]  /*8a80*/  MOV R3, 0x0 ;  /* 0x0000000000037802 */ /* 0x000fe20000000f00 */
[----:B------:R-:W-:Y:S02]  /*8a90*/  HFMA2 R12, -RZ, RZ, 0, 5.9604644775390625e-08 ;  /* 0x00000001ff0c7431 */ /* 0x000fe400000001ff */
[----:B-1----:R-:W-:Y:S02]  /*8aa0*/  IMAD.MOV.U32 R8, RZ, RZ, 0x192 ;  /* 0x00000192ff087424 */ /* 0x002fe400078e00ff */
[----:B------:R-:W-:Y:S01]  /*8ab0*/  IMAD.MOV.U32 R13, RZ, RZ, RZ ;  /* 0x000000ffff0d7224 */ /* 0x000fe200078e00ff */
[----:B------:R-:W1:Y:S01]  /*8ac0*/  LDCU.64 UR6, c[0x4][0x78] ;  /* 0x01000f00ff0677ac */ /* 0x000e620008000a00 */
[----:B----4-:R-:W4:Y:S01]  /*8ad0*/  LDC.64 R2, c[0x4][R3] ;  /* 0x0100000003027b82 */ /* 0x010f220000000a00 */
        /* <DEDUP_REMOVED lines=9> */
.L_x_135:
[----:B------:R-:W-:Y:S01]  /*8b70*/  ISETP.NE.AND P0, PT, R50, RZ, PT ;  /* 0x000000ff3200720c */ /* 0x000fe20003f05270 */
[----:B------:R-:W-:Y:S05]  /*8b80*/  WARPSYNC.ALL ;  /* 0x0000000000007948 */ /* 0x000fea0003800000 */
[----:B------:R-:W-:Y:S01]  /*8b90*/  R2UR UR4, R25 ;  /* 0x00000000190472ca */ /* 0x000fe200000e0000 */
[----:B------:R-:W3:Y:S01]  /*8ba0*/  S2UR UR5, SR_CgaCtaId ;  /* 0x00000000000579c3 */ /* 0x000ee20000008800 */
[C---:B-1----:R-:W-:Y:S01]  /*8bb0*/  SHF.L.U32 R0, R28.reuse, 0x10, RZ ;  /* 0x000000101c007819 */ /* 0x042fe200000006ff */
[----:B------:R-:W-:Y:S01]  /*8bc0*/  BSSY.RECONVERGENT B0, `(.L_x_136) ;  /* 0x0000054000007945 */ /* 0x000fe20003800200 */
[----:B----4-:R-:W-:Y:S02]  /*8bd0*/  LOP3.LUT R2, R28, 0xffff0000, RZ, 0xc0, !PT ;  /* 0xffff00001c027812 */ /* 0x010fe400078ec0ff */
[C---:B------:R-:W-:Y:S02]  /*8be0*/  SHF.L.U32 R3, R29.reuse, 0x10, RZ ;  /* 0x000000101d037819 */ /* 0x040fe400000006ff */
[----:B------:R-:W-:Y:S02]  /*8bf0*/  LOP3.LUT R20, R29, 0xffff0000, RZ, 0xc0, !PT ;  /* 0xffff00001d147812 */ /* 0x000fe400078ec0ff */
[C---:B------:R-:W-:Y:S02]  /*8c00*/  SHF.L.U32 R21, R30.reuse, 0x10, RZ ;  /* 0x000000101e157819 */ /* 0x040fe400000006ff */
[----:B------:R-:W-:Y:S01]  /*8c10*/  LOP3.LUT R25, R30, 0xffff0000, RZ, 0xc0, !PT ;  /* 0xffff00001e197812 */ /* 0x000fe200078ec0ff */
[----:B------:R-:W1:Y:S01]  /*8c20*/  LDTM.16dp256bit.x4 R4, tmem[UR4+0x60] ;  /* 0x00006004000479ee */ /* 0x000e620008120000 */
[----:B------:R-:W-:Y:S01]  /*8c30*/  R2UR UR4, R70 ;  /* 0x00000000460472ca */ /* 0x000fe200000e0000 */
[----:B------:R-:W-:Y:S01]  /*8c40*/  NOP ;  /* 0x0000000000007918 */ /* 0x000fe20000000000 */
[C---:B------:R-:W-:Y:S02]  /*8c50*/  SHF.L.U32 R26, R31.reuse, 0x10, RZ ;  /* 0x000000101f1a7819 */ /* 0x040fe400000006ff */
[----:B------:R-:W-:Y:S02]  /*8c60*/  LOP3.LUT R28, R31, 0xffff0000, RZ, 0xc0, !PT ;  /* 0xffff00001f1c7812 */ /* 0x000fe400078ec0ff */
[C---:B------:R-:W-:Y:S02]  /*8c70*/  SHF.L.U32 R29, R36.reuse, 0x10, RZ ;  /* 0x00000010241d7819 */ /* 0x040fe400000006ff */
[----:B------:R-:W-:Y:S02]  /*8c80*/  LOP3.LUT R30, R36, 0xffff0000, RZ, 0xc0, !PT ;  /* 0xffff0000241e7812 */ /* 0x000fe400078ec0ff */
[C---:B------:R-:W-:Y:S02]  /*8c90*/  SHF.L.U32 R31, R37.reuse, 0x10, RZ ;  /* 0x00000010251f7819 */ /* 0x040fe400000006ff */
[----:B------:R-:W-:Y:S01]  /*8ca0*/  LOP3.LUT R32, R37, 0xffff0000, RZ, 0xc0, !PT ;  /* 0xffff000025207812 */ /* 0x000fe200078ec0ff */
[----:B------:R-:W-:Y:S01]  /*8cb0*/  UIADD3 UR4, UPT, UPT, UR4, 0x180, URZ ;  /* 0x0000018004047890 */ /* 0x000fe2000fffe0ff */
[C---:B------:R-:W-:Y:S02]  /*8cc0*/  SHF.L.U32 R33, R38.reuse, 0x10, RZ ;  /* 0x0000001026217819 */ /* 0x040fe400000006ff */
[----:B------:R-:W-:Y:S02]  /*8cd0*/  LOP3.LUT R34, R38, 0xffff0000, RZ, 0xc0, !PT ;  /* 0xffff000026227812 */ /* 0x000fe400078ec0ff */
[C---:B------:R-:W-:Y:S02]  /*8ce0*/  SHF.L.U32 R35, R39.reuse, 0x10, RZ ;  /* 0x0000001027237819 */ /* 0x040fe400000006ff */
[----:B------:R-:W-:Y:S01]  /*8cf0*/  LOP3.LUT R36, R39, 0xffff0000, RZ, 0xc0, !PT ;  /* 0xffff000027247812 */ /* 0x000fe200078ec0ff */
[C---:B-1----:R-:W-:Y:S01]  /*8d00*/  FMUL R4, R24.reuse, R4 ;  /* 0x0000000418047220 */ /* 0x042fe20000400000 */
[----:B---3--:R-:W-:Y:S01]  /*8d10*/  UPRMT UR4, UR5, 0x654, UR4 ;  /* 0x0000065405047896 */ /* 0x008fe20008000004 */
[C---:B------:R-:W-:Y:S01]  /*8d20*/  FMUL R5, R24.reuse, R5 ;  /* 0x0000000518057220 */ /* 0x040fe20000400000 */
[C---:B------:R-:W-:Y:S01]  /*8d30*/  FMUL R6, R24.reuse, R6 ;  /* 0x0000000618067220 */ /* 0x040fe20000400000 */
[C---:B------:R-:W-:Y:S01]  /*8d40*/  FFMA R4, R27.reuse, R0, R4 ;  /* 0x000000001b047223 */ /* 0x040fe20000000004 */
[C---:B------:R-:W-:Y:S01]  /*8d50*/  FMUL R7, R24.reuse, R7 ;  /* 0x0000000718077220 */ /* 0x040fe20000400000 */
[C---:B------:R-:W-:Y:S01]  /*8d60*/  FFMA R5, R27.reuse, R2, R5 ;  /* 0x000000021b057223 */ /* 0x040fe20000000005 */
[C---:B------:R-:W-:Y:S01]  /*8d70*/  FFMA R6, R27.reuse, R3, R6 ;  /* 0x000000031b067223 */ /* 0x040fe20000000006 */
[C---:B------:R-:W-:Y:S01]  /*8d80*/  FMUL R8, R24.reuse, R8 ;  /* 0x0000000818087220 */ /* 0x040fe20000400000 */
[----:B------:R-:W-:Y:S01]  /*8d90*/  FFMA R7, R27, R20, R7 ;  /* 0x000000141b077223 */ /* 0x000fe20000000007 */
[----:B------:R-:W-:Y:S01]  /*8da0*/  SYNCS.ARRIVE.TRANS64.RED.A1T0 RZ, [UR4], RZ ;  /* 0x000000ffffff79a7 */ /* 0x000fe20008100404 */
[----:B------:R-:W-:Y:S01]  /*8db0*/  F2FP.BF16.F32.PACK_AB R4, R5, R4 ;  /* 0x000000040504723e */ /* 0x000fe200000010ff */
[----:B------:R-:W-:Y:S01]  /*8dc0*/  FFMA R8, R27, R21, R8 ;  /* 0x000000151b087223 */ /* 0x000fe20000000008 */
[C---:B------:R-:W-:Y:S01]  /*8dd0*/  FMUL R9, R24.reuse, R9 ;  /* 0x0000000918097220 */ /* 0x040fe20000400000 */
[----:B------:R-:W-:Y:S01]  /*8de0*/  F2FP.BF16.F32.PACK_AB R5, R7, R6 ;  /* 0x000000060705723e */ /* 0x000fe200000010ff */
[C---:B------:R-:W-:Y:S01]  /*8df0*/  FMUL R0, R24.reuse, R10 ;  /* 0x0000000a18007220 */ /* 0x040fe20000400000 */
[C---:B------:R-:W-:Y:S01]  /*8e00*/  FMUL R2, R24.reuse, R11 ;  /* 0x0000000b18027220 */ /* 0x040fe20000400000 */
[C---:B------:R-:W-:Y:S01]  /*8e10*/  FMUL R3, R24.reuse, R12 ;  /* 0x0000000c18037220 */ /* 0x040fe20000400000 */
[C---:B------:R-:W-:Y:S01]  /*8e20*/  FFMA R9, R27.reuse, R25, R9 ;  /* 0x000000191b097223 */ /* 0x040fe20000000009 */
[C---:B------:R-:W-:Y:S01]  /*8e30*/  FMUL R10, R24.reuse, R13 ;  /* 0x0000000d180a7220 */ /* 0x040fe20000400000 */
[C---:B------:R-:W-:Y:S01]  /*8e40*/  FFMA R0, R27.reuse, R26, R0 ;  /* 0x0000001a1b007223 */ /* 0x040fe20000000000 */
[C---:B------:R-:W-:Y:S01]  /*8e50*/  FMUL R11, R24.reuse, R14 ;  /* 0x0000000e180b7220 */ /* 0x040fe20000400000 */
[C---:B------:R-:W-:Y:S01]  /*8e60*/  FFMA R2, R27.reuse, R28, R2 ;  /* 0x0000001c1b027223 */ /* 0x040fe20000000002 */
[C---:B------:R-:W-:Y:S01]  /*8e70*/  FMUL R15, R24.reuse, R15 ;  /* 0x0000000f180f7220 */ /* 0x040fe20000400000 */
[C---:B------:R-:W-:Y:S01]  /*8e80*/  FMUL R12, R24.reuse, R16 ;  /* 0x00000010180c7220 */ /* 0x040fe20000400000 */
[C---:B------:R-:W-:Y:S01]  /*8e90*/  FFMA R3, R27.reuse, R29, R3 ;  /* 0x0000001d1b037223 */ /* 0x040fe20000000003 */
[C---:B------:R-:W-:Y:S01]  /*8ea0*/  FMUL R13, R24.reuse, R17 ;  /* 0x00000011180d7220 */ /* 0x040fe20000400000 */
[C---:B------:R-:W-:Y:S01]  /*8eb0*/  FFMA R10, R27.reuse, R30, R10 ;  /* 0x0000001e1b0a7223 */ /* 0x040fe2000000000a */
[C---:B------:R-:W-:Y:S01]  /*8ec0*/  FMUL R14, R24.reuse, R18 ;  /* 0x00000012180e7220 */ /* 0x040fe20000400000 */
[C---:B------:R-:W-:Y:S01]  /*8ed0*/  FFMA R11, R27.reuse, R31, R11 ;  /* 0x0000001f1b0b7223 */ /* 0x040fe2000000000b */
[C---:B------:R-:W-:Y:S01]  /*8ee0*/  FFMA R15, R27.reuse, R32, R15 ;  /* 0x000000201b0f7223 */ /* 0x040fe2000000000f */
[----:B------:R-:W-:Y:S01]  /*8ef0*/  FMUL R19, R24, R19 ;  /* 0x0000001318137220 */ /* 0x000fe20000400000 */
[C---:B------:R-:W-:Y:S01]  /*8f00*/  FFMA R12, R27.reuse, R33, R12 ;  /* 0x000000211b0c7223 */ /* 0x040fe2000000000c */
[C---:B------:R-:W-:Y:S01]  /*8f10*/  FFMA R13, R27.reuse, R34, R13 ;  /* 0x000000221b0d7223 */ /* 0x040fe2000000000d */
[C---:B------:R-:W-:Y:S01]  /*8f20*/  FFMA R14, R27.reuse, R35, R14 ;  /* 0x000000231b0e7223 */ /* 0x040fe2000000000e */
[----:B------:R-:W-:Y:S01]  /*8f30*/  FFMA R19, R27, R36, R19 ;  /* 0x000000241b137223 */ /* 0x000fe20000000013 */
[----:B------:R-:W-:Y:S02]  /*8f40*/  F2FP.BF16.F32.PACK_AB R6, R9, R8 ;  /* 0x000000080906723e */ /* 0x000fe400000010ff */
[----:B------:R-:W-:Y:S02]  /*8f50*/  F2FP.BF16.F32.PACK_AB R7, R2, R0 ;  /* 0x000000000207723e */ /* 0x000fe400000010ff */
[----:B------:R-:W-:Y:S02]  /*8f60*/  F2FP.BF16.F32.PACK_AB R16, R10, R3 ;  /* 0x000000030a10723e */ /* 0x000fe400000010ff */
        /* <DEDUP_REMOVED lines=25> */
.L_x_137:
[----:B------:R-:W-:Y:S05]  /*9100*/  BSYNC.RECONVERGENT B0 ;  /* 0x0000000000007941 */ /* 0x000fea0003800200 */
.L_x_136:
[----:B------:R-:W-:Y:S01]  /*9110*/  BAR.SYNC.DEFER_BLOCKING 0x1, 0x80 ;  /* 0x0042000000007b1d */ /* 0x000fe20000010000 */
[----:B------:R-:W-:Y:S01]  /*9120*/  UISETP.NE.AND UP0, UPT, UR52, -0x4, UPT ;  /* 0xfffffffc3400788c */ /* 0x000fe2000bf05270 */
[----:B------:R-:W-:Y:S08]  /*9130*/  IADD3 R22, PT, PT, R22, 0x1, RZ ;  /* 0x0000000116167810 */ /* 0x000ff00007ffe0ff */
[----:B------:R-:W-:Y:S05]  /*9140*/  BRA.U !UP0, `(.L_x_138) ;  /* 0x0000000108247547 */ /* 0x000fea000b800000 */
[----:B------:R-:W-:Y:S01]  /*9150*/  ISETP.NE.AND P0, PT, R67, RZ, PT ;  /* 0x000000ff4300720c */ /* 0x000fe20003f05270 */
[----:B------:R-:W-:Y:S01]  /*9160*/  IMAD.U32 R0, RZ, RZ, UR50 ;  /* 0x00000032ff007e24 */ /* 0x000fe2000f8e00ff */
[----:B------:R-:W-:Y:S04]  /*9170*/  UIADD3 UR4, UPT, UPT, UR50, 0x1, URZ ;  /* 0x0000000132047890 */ /* 0x000fe8000fffe0ff */
[----:B------:R-:W-:Y:S04]  /*9180*/  UISETP.NE.AND UP0, UPT, UR4, 0x4, UPT ;  /* 0x000000040400788c */ /* 0x000fe8000bf05270 */
[----:B------:R-:W-:Y:S03]  /*9190*/  USEL UR50, UR4, URZ, UP0 ;  /* 0x000000ff04327287 */ /* 0x000fe60008000000 */
[----:B------:R-:W-:Y:S05]  /*91a0*/  @P0 LEA R0, R0, UR49, 0x3 ;  /* 0x0000003100000c11 */ /* 0x000fea000f8e18ff */
[----:B------:R-:W-:Y:S05]  /*91b0*/  @P0 VIADD R0, R0, 0x130 ;  /* 0x0000013000000836 */ /* 0x000fea0000000000 */
[----:B------:R-:W-:Y:S04]  /*91c0*/  @P0 PRMT R0, R75, 0x654, R0 ;  /* 0x000006544b000816 */ /* 0x000fe80000000000 */
[----:B------:R3:W-:Y:S03]  /*91d0*/  @P0 SYNCS.ARRIVE.TRANS64.RED.A1T0 RZ, [R0+URZ], RZ ;  /* 0x000000ff00ff09a7 */ /* 0x0007e600081004ff */
.L_x_138:
[----:B------:R-:W-:Y:S01]  /*91e0*/  R2UR UR5, R44 ;  /* 0x000000002c0572ca */ /* 0x000fe200000e0000 */
[----:B------:R-:W-:Y:S01]  /*91f0*/  UISETP.NE.AND UP0, UPT, UR62, URZ, UPT ;  /* 0x000000ff3e00728c */ /* 0x000fe2000bf05270 */
[----:B------:R-:W-:Y:S01]  /*9200*/  R2UR UR4, R45 ;  /* 0x000000002d0472ca */ /* 0x000fe200000e0000 */
[----:B------:R-:W-:Y:S01]  /*9210*/  UIADD3 UR52, UPT, UPT, UR52, 0x4, URZ ;  /* 0x0000000434347890 */ /* 0x000fe2000fffe0ff */
[----:B------:R-:W-:Y:S01]  /*9220*/  ISETP.NE.AND P0, PT, R22, 0x2, PT ;  /* 0x000000021600780c */ /* 0x000fe20003f05270 */
[----:B------:R-:W-:Y:S01]  /*9230*/  UMOV UR54, UR63 ;  /* 0x0000003f00367c82 */ /* 0x000fe20008000000 */
[----:B------:R-:W-:Y:S02]  /*9240*/  LOP3.LUT R46, R46, 0x1, RZ, 0x3c, !PT ;  /* 0x000000012e2e7812 */ /* 0x000fe400078e3cff */
[----:B---3--:R-:W-:Y:S02]  /*9250*/  SEL R0, RZ, 0x1, P0 ;  /* 0x00000001ff007807 */ /* 0x008fe40000000000 */
[----:B------:R-:W-:Y:S02]  /*9260*/  SEL R22, R22, RZ, P0 ;  /* 0x000000ff16167207 */ /* 0x000fe40000000000 */
[----:B------:R-:W-:Y:S01]  /*9270*/  LOP3.LUT R47, R47, R0, RZ, 0x3c, !PT ;  /* 0x000000002f2f7212 */ /* 0x000fe200078e3cff */
[----:B------:R-:W-:Y:S02]  /*9280*/  UIADD3 UR24, UPT, UPT, UR36, UR5, URZ ;  /* 0x0000000524187290 */ /* 0x000fe4000fffe0ff */
[----:B------:R-:W-:Y:S01]  /*9290*/  UIADD3 UR51, UPT, UPT, UR37, UR4, URZ ;  /* 0x0000000425337290 */ /* 0x000fe2000fffe0ff */
[----:B------:R-:W-:Y:S11]  /*92a0*/  BRA.U UP0, `(.L_x_139) ;  /* 0xffffffcd00307547 */ /* 0x000ff6000b83ffff */
[----:B------:R-:W-:-:S13]  /*92b0*/  R2UR UR4, R59 ;  /* 0x000000003b0472ca */ /* 0x000fda00000e0000 */
[----:B------:R-:W-:-:S09]  /*92c0*/  UISETP.NE.AND UP0, UPT, UR4, URZ, UPT ;  /* 0x000000ff0400728c */ /* 0x000fd2000bf05270 */
[----:B------:R-:W-:Y:S05]  /*92d0*/  BRA.U !UP0, `(.L_x_140) ;  /* 0x0000000108487547 */ /* 0x000fea000b800000 */
[----:B------:R-:W3:Y:S02]  /*92e0*/  LDCU.64 UR4, c[0x0][0x990] ;  /* 0x00013200ff0477ac */ /* 0x000ee40008000a00 */
[----:B---3--:R-:W-:-:S04]  /*92f0*/  UISETP.NE.U32.AND UP0, UPT, UR4, URZ, UPT ;  /* 0x000000ff0400728c */ /* 0x008fc8000bf05070 */
[----:B------:R-:W-:-:S09]  /*9300*/  UISETP.NE.AND.EX UP0, UPT, UR5, URZ, UPT, UP0 ;  /* 0x000000ff0500728c */ /* 0x000fd2000bf05300 */
[----:B------:R-:W-:Y:S05]  /*9310*/  BRA.U UP0, `(.L_x_141) ;  /* 0x00000001000c7547 */ /* 0x000fea000b800000 */
[----:B------:R-:W-:-:S13]  /*9320*/  FSETP.NEU.AND P0, PT, R27, RZ, PT ;  /* 0x000000ff1b00720b */ /* 0x000fda0003f0d000 */
[----:B------:R-:W-:Y:S05]  /*9330*/  @!P0 EXIT ;  /* 0x000000000000894d */ /* 0x000fea0003800000 */
[----:B------:R-:W-:Y:S05]  /*9340*/  BRA `(.L_x_140) ;  /* 0x00000000002c7947 */ /* 0x000fea0003800000 */
.L_x_141:
[----:B------:R-:W-:Y:S01]  /*9350*/  ISETP.NE.AND P0, PT, R66, RZ, PT ;  /* 0x000000ff4200720c */ /* 0x000fe20003f05270 */
[----:B------:R-:W-:-:S12]  /*9360*/  BSSY.RECONVERGENT B0, `(.L_x_140) ;  /* 0x0000009000007945 */ /* 0x000fd80003800200 */
[----:B------:R-:W-:Y:S05]  /*9370*/  @P0 BRA `(.L_x_142) ;  /* 0x0000000000140947 */ /* 0x000fea0003800000 */
[----:B------:R-:W3:Y:S02]  /*9380*/  LDCU.64 UR4, c[0x0][0x988] ;  /* 0x00013100ff0477ac */ /* 0x000ee40008000a00 */
[----:B---3--:R-:W-:-:S04]  /*9390*/  ISETP.NE.U32.AND P0, PT, RZ, UR4, PT ;  /* 0x00000004ff007c0c */ /* 0x008fc8000bf05070 */
[----:B------:R-:W-:-:S13]  /*93a0*/  ISETP.NE.AND.EX P0, PT, RZ, UR5, PT, P0 ;  /* 0x00000005ff007c0c */ /* 0x000fda000bf05300 */
[----:B------:R-:W-:Y:S05]  /*93b0*/  @!P0 EXIT ;  /* 0x000000000000894d */ /* 0x000fea0003800000 */
[----:B------:R-:W-:Y:S05]  /*93c0*/  BRA `(.L_x_143) ;  /* 0x0000000000087947 */ /* 0x000fea0003800000 */
.L_x_142:
[----:B------:R-:W-:-:S13]  /*93d0*/  FSETP.NEU.AND P0, PT, R27, RZ, PT ;  /* 0x000000ff1b00720b */ /* 0x000fda0003f0d000 */
[----:B------:R-:W-:Y:S05]  /*93e0*/  @!P0 EXIT ;  /* 0x000000000000894d */ /* 0x000fea0003800000 */
.L_x_143:
[----:B------:R-:W-:Y:S05]  /*93f0*/  BSYNC.RECONVERGENT B0 ;  /* 0x0000000000007941 */ /* 0x000fea0003800200 */
.L_x_140:
[----:B------:R-:W3:Y:S01]  /*9400*/  S2UR UR5, SR_CgaCtaId ;  /* 0x00000000000579c3 */ /* 0x000ee20000008800 */
[----:B------:R-:W-:Y:S01]  /*9410*/  ULEA UR4, UR50, UR49, 0x3 ;  /* 0x0000003132047291 */ /* 0x000fe2000f8e18ff */
[----:B------:R-:W-:-:S04]  /*9420*/  DEPBAR.LE SB0, 0x0 ;  /* 0x000080000000791a */ /* 0x000fc80000000000 */
[----:B------:R-:W-:-:S04]  /*9430*/  UIADD3 UR4, UPT, UPT, UR4, 0x130, URZ ;  /* 0x0000013004047890 */ /* 0x000fc8000fffe0ff */
[----:B---3--:R-:W-:-:S09]  /*9440*/  UPRMT UR4, UR5, 0x654, UR4 ;  /* 0x0000065405047896 */ /* 0x008fd20008000004 */
[----:B------:R-:W-:Y:S01]  /*9450*/  SYNCS.ARRIVE.TRANS64.RED.A1T0 RZ, [UR4], RZ ;  /* 0x000000ffffff79a7 */ /* 0x000fe20008100404 */
[----:B------:R-:W-:Y:S05]  /*9460*/  EXIT ;  /* 0x000000000000794d */ /* 0x000fea0003800000 */
.L_x_25:
[----:B------:R-:W-:Y:S07]  /*9470*/  MOV R0, UR17 ;  /* 0x0000001100007c02 */ /* 0x000fee0008000f00 */
.L_x_144:
[----:B--2---:R2:W4:Y:S02]  /*9480*/  SYNCS.PHASECHK.TRANS64.TRYWAIT P0, [R0+URZ+0x88], R5 ;  /* 0x00008805000075a7 */ /* 0x00452400080011ff */
[----:B----4-:R-:W-:Y:S05]  /*9490*/  @!P0 NANOSLEEP.SYNCS 0x989680 ;  /* 0x009896800000895d */ /* 0x010fea0003900000 */
[----:B------:R-:W4:Y:S02]  /*94a0*/  @!P0 SYNCS.PHASECHK.TRANS64 P0, [R0+URZ+0x88], R5 ;  /* 0x00008805000085a7 */ /* 0x000f2400080010ff */
[----:B----4-:R-:W-:Y:S05]  /*94b0*/  @!P0 BRA `(.L_x_144) ;  /* 0xfffffffc00f08947 */ /* 0x010fea000383ffff */
[----:B------:R-:W-:Y:S05]  /*94c0*/  BRA `(.L_x_24) ;  /* 0xffffff8400d07947 */ /* 0x000fea000383ffff */
.L_x_32:
[----:B------:R-:W-:Y:S07]  /*94d0*/  MOV R0, UR9 ;  /* 0x0000000900007c02 */ /* 0x000fee0008000f00 */
.L_x_145:
[----:B--2---:R2:W4:Y:S02]  /*94e0*/  SYNCS.PHASECHK.TRANS64.TRYWAIT P0, [R0+URZ+0x88], R5 ;  /* 0x00008805000075a7 */ /* 0x00452400080011ff */
[----:B----4-:R-:W-:Y:S05]  /*94f0*/  @!P0 NANOSLEEP.SYNCS 0x989680 ;  /* 0x009896800000895d */ /* 0x010fea0003900000 */
[----:B------:R-:W4:Y:S02]  /*9500*/  @!P0 SYNCS.PHASECHK.TRANS64 P0, [R0+URZ+0x88], R5 ;  /* 0x00008805000085a7 */ /* 0x000f2400080010ff */
[----:B----4-:R-:W-:Y:S05]  /*9510*/  @!P0 BRA `(.L_x_145) ;  /* 0xfffffffc00f08947 */ /* 0x010fea000383ffff */
[----:B------:R-:W-:Y:S05]  /*9520*/  BRA `(.L_x_31) ;  /* 0xffffff8c008c7947 */ /* 0x000fea000383ffff */
.L_x_37:
[----:B-1----:R-:W-:-:S07]  /*9530*/  MOV R0, UR41 ;  /* 0x0000002900007c02 */ /* 0x002fce0008000f00 */
.L_x_146:
[----:B-1----:R1:W2:Y:S02]  /*9540*/  SYNCS.PHASECHK.TRANS64.TRYWAIT P0, [R0+URZ+0x160], R4 ;  /* 0x00016004000075a7 */ /* 0x0022a400080011ff */
[----:B--2---:R-:W-:Y:S05]  /*9550*/  @!P0 NANOSLEEP.SYNCS 0x989680 ;  /* 0x009896800000895d */ /* 0x004fea0003900000 */
[----:B------:R-:W2:Y:S02]  /*9560*/  @!P0 SYNCS.PHASECHK.TRANS64 P0, [R0+URZ+0x160], R4 ;  /* 0x00016004000085a7 */ /* 0x000ea400080010ff */
[----:B--2---:R-:W-:Y:S05]  /*9570*/  @!P0 BRA `(.L_x_146) ;  /* 0xfffffffc00f08947 */ /* 0x004fea000383ffff */
[----:B------:R-:W-:Y:S05]  /*9580*/  BRA `(.L_x_147) ;  /* 0xffffff90009c7947 */ /* 0x000fea000383ffff */
.L_x_41:
[----:B------:R-:W-:-:S07]  /*9590*/  MOV R0, UR4 ;  /* 0x0000000400007c02 */ /* 0x000fce0008000f00 */
.L_x_148:
[----:B-1----:R1:W2:Y:S02]  /*95a0*/  SYNCS.PHASECHK.TRANS64.TRYWAIT P0, [R0+URZ], R2 ;  /* 0x00000002000075a7 */ /* 0x0022a400080011ff */
[----:B--2---:R-:W-:Y:S05]  /*95b0*/  @!P0 NANOSLEEP.SYNCS 0x989680 ;  /* 0x009896800000895d */ /* 0x004fea0003900000 */
[----:B------:R-:W2:Y:S02]  /*95c0*/  @!P0 SYNCS.PHASECHK.TRANS64 P0, [R0+URZ], R2 ;  /* 0x00000002000085a7 */ /* 0x000ea400080010ff */
[----:B--2---:R-:W-:Y:S05]  /*95d0*/  @!P0 BRA `(.L_x_148) ;  /* 0xfffffffc00f08947 */ /* 0x004fea000383ffff */
[----:B------:R-:W-:Y:S05]  /*95e0*/  BRA `(.L_x_149) ;  /* 0xffffff9800307947 */ /* 0x000fea000383ffff */
.L_x_42:
[----:B------:R-:W-:-:S07]  /*95f0*/  MOV R0, UR5 ;  /* 0x0000000500007c02 */ /* 0x000fce0008000f00 */
.L_x_150:
[----:B-1----:R1:W2:Y:S02]  /*9600*/  SYNCS.PHASECHK.TRANS64.TRYWAIT P0, [R0+URZ], R3 ;  /* 0x00000003000075a7 */ /* 0x0022a400080011ff */
[----:B--2---:R-:W-:Y:S05]  /*9610*/  @!P0 NANOSLEEP.SYNCS 0x989680 ;  /* 0x009896800000895d */ /* 0x004fea0003900000 */
[----:B------:R-:W2:Y:S02]  /*9620*/  @!P0 SYNCS.PHASECHK.TRANS64 P0, [R0+URZ], R3 ;  /* 0x00000003000085a7 */ /* 0x000ea400080010ff */
[----:B--2---:R-:W-:Y:S05]  /*9630*/  @!P0 BRA `(.L_x_150) ;  /* 0xfffffffc00f08947 */ /* 0x004fea000383ffff */
[----:B------:R-:W-:Y:S05]  /*9640*/  BRA `(.L_x_151) ;  /* 0xffffff98003c7947 */ /* 0x000fea000383ffff */
.L_x_43:
[----:B------:R-:W-:-:S07]  /*9650*/  MOV R0, UR5 ;  /* 0x0000000500007c02 */ /* 0x000fce0008000f00 */
.L_x_152:
[----:B-1----:R1:W2:Y:S02]  /*9660*/  SYNCS.PHASECHK.TRANS64.TRYWAIT P0, [R0+URZ], R3 ;  /* 0x00000003000075a7 */ /* 0x0022a400080011ff */
[----:B--2---:R-:W-:Y:S05]  /*9670*/  @!P0 NANOSLEEP.SYNCS 0x989680 ;  /* 0x009896800000895d */ /* 0x004fea0003900000 */
[----:B------:R-:W2:Y:S02]  /*9680*/  @!P0 SYNCS.PHASECHK.TRANS64 P0, [R0+URZ], R3 ;  /* 0x00000003000085a7 */ /* 0x000ea400080010ff */
[----:B--2---:R-:W-:Y:S05]  /*9690*/  @!P0 BRA `(.L_x_152) ;  /* 0xfffffffc00f08947 */ /* 0x004fea000383ffff */
[----:B------:R-:W-:Y:S05]  /*96a0*/  BRA `(.L_x_153) ;  /* 0xffffff9800487947 */ /* 0x000fea000383ffff */
.L_x_44:
[----:B------:R-:W-:-:S07]  /*96b0*/  MOV R0, UR5 ;  /* 0x0000000500007c02 */ /* 0x000fce0008000f00 */
.L_x_154:
[----:B-1----:R1:W2:Y:S02]  /*96c0*/  SYNCS.PHASECHK.TRANS64.TRYWAIT P0, [R0+URZ], R3 ;  /* 0x00000003000075a7 */ /* 0x0022a400080011ff */
[----:B--2---:R-:W-:Y:S05]  /*96d0*/  @!P0 NANOSLEEP.SYNCS 0x989680 ;  /* 0x009896800000895d */ /* 0x004fea0003900000 */
[----:B------:R-:W2:Y:S02]  /*96e0*/  @!P0 SYNCS.PHASECHK.TRANS64 P0, [R0+URZ], R3 ;  /* 0x00000003000085a7 */ /* 0x000ea400080010ff */
[----:B--2---:R-:W-:Y:S05]  /*96f0*/  @!P0 BRA `(.L_x_154) ;  /* 0xfffffffc00f08947 */ /* 0x004fea000383ffff */
[----:B------:R-:W-:Y:S05]  /*9700*/  BRA `(.L_x_155) ;  /* 0xffffff9800547947 */ /* 0x000fea000383ffff */
.L_x_45:
[----:B------:R-:W-:-:S07]  /*9710*/  MOV R0, UR5 ;  /* 0x0000000500007c02 */ /* 0x000fce0008000f00 */
.L_x_156:
[----:B-1----:R1:W2:Y:S02]  /*9720*/  SYNCS.PHASECHK.TRANS64.TRYWAIT P0, [R0+URZ], R3 ;  /* 0x00000003000075a7 */ /* 0x0022a400080011ff */
[----:B--2---:R-:W-:Y:S05]  /*9730*/  @!P0 NANOSLEEP.SYNCS 0x989680 ;  /* 0x009896800000895d */ /* 0x004fea0003900000 */
[----:B------:R-:W2:Y:S02]  /*9740*/  @!P0 SYNCS.PHASECHK.TRANS64 P0, [R0+URZ], R3 ;  /* 0x00000003000085a7 */ /* 0x000ea400080010ff */
[----:B--2---:R-:W-:Y:S05]  /*9750*/  @!P0 BRA `(.L_x_156) ;  /* 0xfffffffc00f08947 */ /* 0x004fea000383ffff */
[----:B------:R-:W-:Y:S05]  /*9760*/  BRA `(.L_x_157) ;  /* 0xffffff9800607947 */ /* 0x000fea000383ffff */
.L_x_46:
[----:B------:R-:W-:-:S07]  /*9770*/  MOV R0, UR5 ;  /* 0x0000000500007c02 */ /* 0x000fce0008000f00 */
.L_x_158:
[----:B-1----:R1:W2:Y:S02]  /*9780*/  SYNCS.PHASECHK.TRANS64.TRYWAIT P0, [R0+URZ], R3 ;  /* 0x00000003000075a7 */ /* 0x0022a400080011ff */
[----:B--2---:R-:W-:Y:S05]  /*9790*/  @!P0 NANOSLEEP.SYNCS 0x989680 ;  /* 0x009896800000895d */ /* 0x004fea0003900000 */
[----:B------:R-:W2:Y:S02]  /*97a0*/  @!P0 SYNCS.PHASECHK.TRANS64 P0, [R0+URZ], R3 ;  /* 0x00000003000085a7 */ /* 0x000ea400080010ff */
[----:B--2---:R-:W-:Y:S05]  /*97b0*/  @!P0 BRA `(.L_x_158) ;  /* 0xfffffffc00f08947 */ /* 0x004fea000383ffff */
[----:B------:R-:W-:Y:S05]  /*97c0*/  BRA `(.L_x_159) ;  /* 0xffffff98006c7947 */ /* 0x000fea000383ffff */
.L_x_47:
[----:B------:R-:W-:-:S07]  /*97d0*/  MOV R0, UR5 ;  /* 0x0000000500007c02 */ /* 0x000fce0008000f00 */
.L_x_160:
[----:B-1----:R1:W2:Y:S02]  /*97e0*/  SYNCS.PHASECHK.TRANS64.TRYWAIT P0, [R0+URZ], R3 ;  /* 0x00000003000075a7 */ /* 0x0022a400080011ff */
[----:B--2---:R-:W-:Y:S05]  /*97f0*/  @!P0 NANOSLEEP.SYNCS 0x989680 ;  /* 0x009896800000895d */ /* 0x004fea0003900000 */
[----:B------:R-:W2:Y:S02]  /*9800*/  @!P0 SYNCS.PHASECHK.TRANS64 P0, [R0+URZ], R3 ;  /* 0x00000003000085a7 */ /* 0x000ea400080010ff */
[----:B--2---:R-:W-:Y:S05]  /*9810*/  @!P0 BRA `(.L_x_160) ;  /* 0xfffffffc00f08947 */ /* 0x004fea000383ffff */
[----:B------:R-:W-:Y:S05]  /*9820*/  BRA `(.L_x_161) ;  /* 0xffffff9800787947 */ /* 0x000fea000383ffff */
.L_x_48:
[----:B------:R-:W-:-:S07]  /*9830*/  MOV R0, UR5 ;  /* 0x0000000500007c02 */ /* 0x000fce0008000f00 */
.L_x_162:
[----:B-1----:R1:W2:Y:S02]  /*9840*/  SYNCS.PHASECHK.TRANS64.TRYWAIT P0, [R0+URZ], R3 ;  /* 0x00000003000075a7 */ /* 0x0022a400080011ff */
[----:B--2---:R-:W-:Y:S05]  /*9850*/  @!P0 NANOSLEEP.SYNCS 0x989680 ;  /* 0x009896800000895d */ /* 0x004fea0003900000 */
[----:B------:R-:W2:Y:S02]  /*9860*/  @!P0 SYNCS.PHASECHK.TRANS64 P0, [R0+URZ], R3 ;  /* 0x00000003000085a7 */ /* 0x000ea400080010ff */
[----:B--2---:R-:W-:Y:S05]  /*9870*/  @!P0 BRA `(.L_x_162) ;  /* 0xfffffffc00f08947 */ /* 0x004fea000383ffff */
[----:B------:R-:W-:Y:S05]  /*9880*/  BRA `(.L_x_163) ;  /* 0xffffff9800847947 */ /* 0x000fea000383ffff */
.L_x_49:
[----:B------:R-:W-:-:S07]  /*9890*/  MOV R0, UR5 ;  /* 0x0000000500007c02 */ /* 0x000fce0008000f00 */
.L_x_164:
[----:B-1----:R1:W2:Y:S02]  /*98a0*/  SYNCS.PHASECHK.TRANS64.TRYWAIT P0, [R0+URZ], R3 ;  /* 0x00000003000075a7 */ /* 0x0022a400080011ff */
[----:B--2---:R-:W-:Y:S05]  /*98b0*/  @!P0 NANOSLEEP.SYNCS 0x989680 ;  /* 0x009896800000895d */ /* 0x004fea0003900000 */
[----:B------:R-:W2:Y:S02]  /*98c0*/  @!P0 SYNCS.PHASECHK.TRANS64 P0, [R0+URZ], R3 ;  /* 0x00000003000085a7 */ /* 0x000ea400080010ff */
[----:B--2---:R-:W-:Y:S05]  /*98d0*/  @!P0 BRA `(.L_x_164) ;  /* 0xfffffffc00f08947 */ /* 0x004fea000383ffff */
[----:B------:R-:W-:Y:S05]  /*98e0*/  BRA `(.L_x_165) ;  /* 0xffffff9800907947 */ /* 0x000fea000383ffff */
.L_x_50:
[----:B------:R-:W-:-:S07]  /*98f0*/  MOV R0, UR5 ;  /* 0x0000000500007c02 */ /* 0x000fce0008000f00 */
.L_x_166:
[----:B-1----:R1:W2:Y:S02]  /*9900*/  SYNCS.PHASECHK.TRANS64.TRYWAIT P0, [R0+URZ], R3 ;  /* 0x00000003000075a7 */ /* 0x0022a400080011ff */
[----:B--2---:R-:W-:Y:S05]  /*9910*/  @!P0 NANOSLEEP.SYNCS 0x989680 ;  /* 0x009896800000895d */ /* 0x004fea0003900000 */
[----:B------:R-:W2:Y:S02]  /*9920*/  @!P0 SYNCS.PHASECHK.TRANS64 P0, [R0+URZ], R3 ;  /* 0x00000003000085a7 */ /* 0x000ea400080010ff */
[----:B--2---:R-:W-:Y:S05]  /*9930*/  @!P0 BRA `(.L_x_166) ;  /* 0xfffffffc00f08947 */ /* 0x004fea000383ffff */
[----:B------:R-:W-:Y:S05]  /*9940*/  BRA `(.L_x_167) ;  /* 0xffffff98009c7947 */ /* 0x000fea000383ffff */
.L_x_51:
[----:B------:R-:W-:-:S07]  /*9950*/  MOV R0, UR5 ;  /* 0x0000000500007c02 */ /* 0x000fce0008000f00 */
.L_x_168:
[----:B-1----:R1:W2:Y:S02]  /*9960*/  SYNCS.PHASECHK.TRANS64.TRYWAIT P0, [R0+URZ], R3 ;  /* 0x00000003000075a7 */ /* 0x0022a400080011ff */
[----:B--2---:R-:W-:Y:S05]  /*9970*/  @!P0 NANOSLEEP.SYNCS 0x989680 ;  /* 0x009896800000895d */ /* 0x004fea0003900000 */
[----:B------:R-:W2:Y:S02]  /*9980*/  @!P0 SYNCS.PHASECHK.TRANS64 P0, [R0+URZ], R3 ;  /* 0x00000003000085a7 */ /* 0x000ea400080010ff */
[----:B--2---:R-:W-:Y:S05]  /*9990*/  @!P0 BRA `(.L_x_168) ;  /* 0xfffffffc00f08947 */ /* 0x004fea000383ffff */
[----:B------:R-:W-:Y:S05]  /*99a0*/  BRA `(.L_x_169) ;  /* 0xffffff9800a87947 */ /* 0x000fea000383ffff */
.L_x_52:
[----:B------:R-:W-:-:S07]  /*99b0*/  MOV R0, UR5 ;  /* 0x0000000500007c02 */ /* 0x000fce0008000f00 */
.L_x_170:
[----:B-1----:R1:W2:Y:S02]  /*99c0*/  SYNCS.PHASECHK.TRANS64.TRYWAIT P0, [R0+URZ], R3 ;  /* 0x00000003000075a7 */ /* 0x0022a400080011ff */
[----:B--2---:R-:W-:Y:S05]  /*99d0*/  @!P0 NANOSLEEP.SYNCS 0x989680 ;  /* 0x009896800000895d */ /* 0x004fea0003900000 */
[----:B------:R-:W2:Y:S02]  /*99e0*/  @!P0 SYNCS.PHASECHK.TRANS64 P0, [R0+URZ], R3 ;  /* 0x00000003000085a7 */ /* 0x000ea400080010ff */
[----:B--2---:R-:W-:Y:S05]  /*99f0*/  @!P0 BRA `(.L_x_170) ;  /* 0xfffffffc00f08947 */ /* 0x004fea000383ffff */
[----:B------:R-:W-:Y:S05]  /*9a00*/  BRA `(.L_x_171) ;  /* 0xffffff9800b47947 */ /* 0x000fea000383ffff */
.L_x_53:
[----:B------:R-:W-:-:S07]  /*9a10*/  MOV R0, UR5 ;  /* 0x0000000500007c02 */ /* 0x000fce0008000f00 */
.L_x_172:
[----:B-1----:R1:W2:Y:S02]  /*9a20*/  SYNCS.PHASECHK.TRANS64.TRYWAIT P0, [R0+URZ], R3 ;  /* 0x00000003000075a7 */ /* 0x0022a400080011ff */
[----:B--2---:R-:W-:Y:S05]  /*9a30*/  @!P0 NANOSLEEP.SYNCS 0x989680 ;  /* 0x009896800000895d */ /* 0x004fea0003900000 */
[----:B------:R-:W2:Y:S02]  /*9a40*/  @!P0 SYNCS.PHASECHK.TRANS64 P0, [R0+URZ], R3 ;  /* 0x00000003000085a7 */ /* 0x000ea400080010ff */
[----:B--2---:R-:W-:Y:S05]  /*9a50*/  @!P0 BRA `(.L_x_172) ;  /* 0xfffffffc00f08947 */ /* 0x004fea000383ffff */
[----:B------:R-:W-:Y:S05]  /*9a60*/  BRA `(.L_x_173) ;  /* 0xffffff9800c07947 */ /* 0x000fea000383ffff */
.L_x_54:
[----:B------:R-:W-:-:S07]  /*9a70*/  MOV R0, UR5 ;  /* 0x0000000500007c02 */ /* 0x000fce0008000f00 */
.L_x_174:
[----:B-1----:R1:W2:Y:S02]  /*9a80*/  SYNCS.PHASECHK.TRANS64.TRYWAIT P0, [R0+URZ], R3 ;  /* 0x00000003000075a7 */ /* 0x0022a400080011ff */
[----:B--2---:R-:W-:Y:S05]  /*9a90*/  @!P0 NANOSLEEP.SYNCS 0x989680 ;  /* 0x009896800000895d */ /* 0x004fea0003900000 */
[----:B------:R-:W2:Y:S02]  /*9aa0*/  @!P0 SYNCS.PHASECHK.TRANS64 P0, [R0+URZ], R3 ;  /* 0x00000003000085a7 */ /* 0x000ea400080010ff */
[----:B--2---:R-:W-:Y:S05]  /*9ab0*/  @!P0 BRA `(.L_x_174) ;  /* 0xfffffffc00f08947 */ /* 0x004fea000383ffff */
[----:B------:R-:W-:Y:S05]  /*9ac0*/  BRA `(.L_x_175) ;  /* 0xffffff9800cc7947 */ /* 0x000fea000383ffff */
.L_x_55:
[----:B------:R-:W-:-:S07]  /*9ad0*/  MOV R0, UR5 ;  /* 0x0000000500007c02 */ /* 0x000fce0008000f00 */
.L_x_176:
[----:B-1----:R1:W2:Y:S02]  /*9ae0*/  SYNCS.PHASECHK.TRANS64.TRYWAIT P0, [R0+URZ], R3 ;  /* 0x00000003000075a7 */ /* 0x0022a400080011ff */
[----:B--2---:R-:W-:Y:S05]  /*9af0*/  @!P0 NANOSLEEP.SYNCS 0x989680 ;  /* 0x009896800000895d */ /* 0x004fea0003900000 */
[----:B------:R-:W2:Y:S02]  /*9b00*/  @!P0 SYNCS.PHASECHK.TRANS64 P0, [R0+URZ], R3 ;  /* 0x00000003000085a7 */ /* 0x000ea400080010ff */
[----:B--2---:R-:W-:Y:S05]  /*9b10*/  @!P0 BRA `(.L_x_176) ;  /* 0xfffffffc00f08947 */ /* 0x004fea000383ffff */
[----:B------:R-:W-:Y:S05]  /*9b20*/  BRA `(.L_x_177) ;  /* 0xffffff9800d87947 */ /* 0x000fea000383ffff */
.L_x_56:
[----:B------:R-:W-:-:S07]  /*9b30*/  MOV R0, UR5 ;  /* 0x0000000500007c02 */ /* 0x000fce0008000f00 */
.L_x_178:
[----:B-1----:R1:W2:Y:S02]  /*9b40*/  SYNCS.PHASECHK.TRANS64.TRYWAIT P0, [R0+URZ], R3 ;  /* 0x00000003000075a7 */ /* 0x0022a400080011ff */
[----:B--2---:R-:W-:Y:S05]  /*9b50*/  @!P0 NANOSLEEP.SYNCS 0x989680 ;  /* 0x009896800000895d */ /* 0x004fea0003900000 */
[----:B------:R-:W2:Y:S02]  /*9b60*/  @!P0 SYNCS.PHASECHK.TRANS64 P0, [R0+URZ], R3 ;  /* 0x00000003000085a7 */ /* 0x000ea400080010ff */
[----:B--2---:R-:W-:Y:S05]  /*9b70*/  @!P0 BRA `(.L_x_178) ;  /* 0xfffffffc00f08947 */ /* 0x004fea000383ffff */
[----:B------:R-:W-:Y:S05]  /*9b80*/  BRA `(.L_x_179) ;  /* 0xffffff9800e47947 */ /* 0x000fea000383ffff */
.L_x_59:
[----:B------:R-:W-:-:S07]  /*9b90*/  MOV R4, UR4 ;  /* 0x0000000400047c02 */ /* 0x000fce0008000f00 */
.L_x_180:
[----:B-1----:R1:W2:Y:S02]  /*9ba0*/  SYNCS.PHASECHK.TRANS64.TRYWAIT P1, [R4+URZ+0x168], R6 ;  /* 0x00016806040075a7 */ /* 0x0022a400080211ff */
[----:B--2---:R-:W-:Y:S05]  /*9bb0*/  @!P1 NANOSLEEP.SYNCS 0x989680 ;  /* 0x009896800000995d */ /* 0x004fea0003900000 */
[----:B------:R-:W2:Y:S02]  /*9bc0*/  @!P1 SYNCS.PHASECHK.TRANS64 P1, [R4+URZ+0x168], R6 ;  /* 0x00016806040095a7 */ /* 0x000ea400080210ff */
[----:B--2---:R-:W-:Y:S05]  /*9bd0*/  @!P1 BRA `(.L_x_180) ;  /* 0xfffffffc00f09947 */ /* 0x004fea000383ffff */
[----:B------:R-:W-:Y:S05]  /*9be0*/  BRA `(.L_x_181) ;  /* 0xffffff9c00507947 */ /* 0x000fea000383ffff */
.L_x_60:
[----:B-1----:R-:W-:-:S07]  /*9bf0*/  MOV R4, UR4 ;  /* 0x0000000400047c02 */ /* 0x002fce0008000f00 */
.L_x_182:
[----:B-1----:R1:W2:Y:S02]  /*9c00*/  SYNCS.PHASECHK.TRANS64.TRYWAIT P1, [R4+URZ+0x160], R5 ;  /* 0x00016005040075a7 */ /* 0x0022a400080211ff */
[----:B--2---:R-:W-:Y:S05]  /*9c10*/  @!P1 NANOSLEEP.SYNCS 0x989680 ;  /* 0x009896800000995d */ /* 0x004fea0003900000 */
[----:B------:R-:W2:Y:S02]  /*9c20*/  @!P1 SYNCS.PHASECHK.TRANS64 P1, [R4+URZ+0x160], R5 ;  /* 0x00016005040095a7 */ /* 0x000ea400080210ff */
[----:B--2---:R-:W-:Y:S05]  /*9c30*/  @!P1 BRA `(.L_x_182) ;  /* 0xfffffffc00f09947 */ /* 0x004fea000383ffff */
[----:B------:R-:W-:Y:S05]  /*9c40*/  BRA `(.L_x_183) ;  /* 0xffffff9c00587947 */ /* 0x000fea000383ffff */
.L_x_68:
[----:B------:R-:W-:-:S07]  /*9c50*/  MOV R2, UR18 ;  /* 0x0000001200027c02 */ /* 0x000fce0008000f00 */
.L_x_184:
[----:B-1----:R1:W2:Y:S02]  /*9c60*/  SYNCS.PHASECHK.TRANS64.TRYWAIT P0, [R2+URZ+0x160], R4 ;  /* 0x00016004020075a7 */ /* 0x0022a400080011ff */
[----:B--2---:R-:W-:Y:S05]  /*9c70*/  @!P0 NANOSLEEP.SYNCS 0x989680 ;  /* 0x009896800000895d */ /* 0x004fea0003900000 */
[----:B------:R-:W2:Y:S02]  /*9c80*/  @!P0 SYNCS.PHASECHK.TRANS64 P0, [R2+URZ+0x160], R4 ;  /* 0x00016004020085a7 */ /* 0x000ea400080010ff */
[----:B--2---:R-:W-:Y:S05]  /*9c90*/  @!P0 BRA `(.L_x_184) ;  /* 0xfffffffc00f08947 */ /* 0x004fea000383ffff */
[----:B------:R-:W-:Y:S05]  /*9ca0*/  BRA `(.L_x_185) ;  /* 0xffffffa000dc7947 */ /* 0x000fea000383ffff */
.L_x_69:
[----:B------:R-:W-:-:S07]  /*9cb0*/  MOV R4, UR23 ;  /* 0x0000001700047c02 */ /* 0x000fce0008000f00 */
.L_x_186:
[----:B-1----:R1:W2:Y:S02]  /*9cc0*/  SYNCS.PHASECHK.TRANS64.TRYWAIT P0, [R4+URZ+0x180], R2 ;  /* 0x00018002040075a7 */ /* 0x0022a400080011ff */
[----:B--2---:R-:W-:Y:S05]  /*9cd0*/  @!P0 NANOSLEEP.SYNCS 0x989680 ;  /* 0x009896800000895d */ /* 0x004fea0003900000 */
[----:B------:R-:W2:Y:S02]  /*9ce0*/  @!P0 SYNCS.PHASECHK.TRANS64 P0, [R4+URZ+0x180], R2 ;  /* 0x00018002040085a7 */ /* 0x000ea400080010ff */
[----:B--2---:R-:W-:Y:S05]  /*9cf0*/  @!P0 BRA `(.L_x_186) ;  /* 0xfffffffc00f08947 */ /* 0x004fea000383ffff */
[----:B------:R-:W-:Y:S05]  /*9d00*/  BRA `(.L_x_187) ;  /* 0xffffffa000f87947 */ /* 0x000fea000383ffff */
.L_x_72:
[----:B-1----:R-:W-:Y:S07]  /*9d10*/  MOV R2, UR16 ;  /* 0x0000001000027c02 */ /* 0x002fee0008000f00 */
.L_x_188:
[----:B-1----:R1:W2:Y:S02]  /*9d20*/  SYNCS.PHASECHK.TRANS64.TRYWAIT P0, [R2+URZ], R5 ;  /* 0x00000005020075a7 */ /* 0x0022a400080011ff */
[----:B--2---:R-:W-:Y:S05]  /*9d30*/  @!P0 NANOSLEEP.SYNCS 0x989680 ;  /* 0x009896800000895d */ /* 0x004fea0003900000 */
[----:B------:R-:W2:Y:S02]  /*9d40*/  @!P0 SYNCS.PHASECHK.TRANS64 P0, [R2+URZ], R5 ;  /* 0x00000005020085a7 */ /* 0x000ea400080010ff */
[----:B--2---:R-:W-:Y:S05]  /*9d50*/  @!P0 BRA `(.L_x_188) ;  /* 0xfffffffc00f08947 */ /* 0x004fea000383ffff */
[----:B------:R-:W-:Y:S05]  /*9d60*/  BRA `(.L_x_71) ;  /* 0xffffffa4001c7947 */ /* 0x000fea000383ffff */
.L_x_75:
[----:B------:R-:W-:-:S07]  /*9d70*/  MOV R2, UR4 ;  /* 0x0000000400027c02 */ /* 0x000fce0008000f00 */
.L_x_189:
[----:B-1----:R1:W3:Y:S02]  /*9d80*/  SYNCS.PHASECHK.TRANS64.TRYWAIT P0, [R2+URZ], R3 ;  /* 0x00000003020075a7 */ /* 0x0022e400080011ff */
[----:B---3--:R-:W-:Y:S05]  /*9d90*/  @!P0 NANOSLEEP.SYNCS 0x989680 ;  /* 0x009896800000895d */ /* 0x008fea0003900000 */
[----:B------:R-:W3:Y:S02]  /*9da0*/  @!P0 SYNCS.PHASECHK.TRANS64 P0, [R2+URZ], R3 ;  /* 0x00000003020085a7 */ /* 0x000ee400080010ff */
[----:B---3--:R-:W-:Y:S05]  /*9db0*/  @!P0 BRA `(.L_x_189) ;  /* 0xfffffffc00f08947 */ /* 0x008fea000383ffff */
[----:B------:R-:W-:Y:S05]  /*9dc0*/  BRA `(.L_x_190) ;  /* 0xffffffa400e87947 */ /* 0x000fea000383ffff */
.L_x_76:
[----:B------:R-:W-:-:S07]  /*9dd0*/  MOV R2, UR4 ;  /* 0x0000000400027c02 */ /* 0x000fce0008000f00 */
.L_x_191:
[----:B-1----:R1:W2:Y:S02]  /*9de0*/  SYNCS.PHASECHK.TRANS64.TRYWAIT P0, [R2+URZ], R3 ;  /* 0x00000003020075a7 */ /* 0x0022a400080011ff */
[----:B--2---:R-:W-:Y:S05]  /*9df0*/  @!P0 NANOSLEEP.SYNCS 0x989680 ;  /* 0x009896800000895d */ /* 0x004fea0003900000 */
[----:B------:R-:W2:Y:S02]  /*9e00*/  @!P0 SYNCS.PHASECHK.TRANS64 P0, [R2+URZ], R3 ;  /* 0x00000003020085a7 */ /* 0x000ea400080010ff */
[----:B--2---:R-:W-:Y:S05]  /*9e10*/  @!P0 BRA `(.L_x_191) ;  /* 0xfffffffc00f08947 */ /* 0x004fea000383ffff */
[----:B------:R-:W-:Y:S05]  /*9e20*/  BRA `(.L_x_192) ;  /* 0xffffffa400f47947 */ /* 0x000fea000383ffff */
.L_x_81:
[----:B------:R-:W-:Y:S07]  /*9e30*/  MOV R0, UR20 ;  /* 0x0000001400007c02 */ /* 0x000fee0008000f00 */
.L_x_193:
[----:B-1----:R1:W2:Y:S02]  /*9e40*/  SYNCS.PHASECHK.TRANS64.TRYWAIT P0, [R0+URZ+0x160], R2 ;  /* 0x00016002000075a7 */ /* 0x0022a400080011ff */
[----:B--2---:R-:W-:Y:S05]  /*9e50*/  @!P0 NANOSLEEP.SYNCS 0x989680 ;  /* 0x009896800000895d */ /* 0x004fea0003900000 */
[----:B------:R-:W2:Y:S02]  /*9e60*/  @!P0 SYNCS.PHASECHK.TRANS64 P0, [R0+URZ+0x160], R2 ;  /* 0x00016002000085a7 */ /* 0x000ea400080010ff */
[----:B--2---:R-:W-:Y:S05]  /*9e70*/  @!P0 BRA `(.L_x_193) ;  /* 0xfffffffc00f08947 */ /* 0x004fea000383ffff */
[----:B------:R-:W-:Y:S05]  /*9e80*/  BRA `(.L_x_194) ;  /* 0xffffffac00547947 */ /* 0x000fea000383ffff */
.L_x_84:
[----:B------:R-:W-:Y:S07]  /*9e90*/  MOV R0, UR20 ;  /* 0x0000001400007c02 */ /* 0x000fee0008000f00 */
.L_x_195:
[----:B-1----:R1:W2:Y:S02]  /*9ea0*/  SYNCS.PHASECHK.TRANS64.TRYWAIT P2, [R0+URZ+0x158], R2 ;  /* 0x00015802000075a7 */ /* 0x0022a400080411ff */
[----:B--2---:R-:W-:Y:S05]  /*9eb0*/  @!P2 NANOSLEEP.SYNCS 0x989680 ;  /* 0x009896800000a95d */ /* 0x004fea0003900000 */
[----:B------:R-:W2:Y:S02]  /*9ec0*/  @!P2 SYNCS.PHASECHK.TRANS64 P2, [R0+URZ+0x158], R2 ;  /* 0x000158020000a5a7 */ /* 0x000ea400080410ff */
[----:B--2---:R-:W-:Y:S05]  /*9ed0*/  @!P2 BRA `(.L_x_195) ;  /* 0xfffffffc00f0a947 */ /* 0x004fea000383ffff */
[----:B------:R-:W-:Y:S05]  /*9ee0*/  BRA `(.L_x_83) ;  /* 0xffffffb000b87947 */ /* 0x000fea000383ffff */
.L_x_87:
[----:B------:R-:W-:Y:S07]  /*9ef0*/  MOV R2, UR20 ;  /* 0x0000001400027c02 */ /* 0x000fee0008000f00 */
.L_x_196:
[----:B-1----:R1:W2:Y:S02]  /*9f00*/  SYNCS.PHASECHK.TRANS64.TRYWAIT P1, [R2+URZ+0x130], R8 ;  /* 0x00013008020075a7 */ /* 0x0022a400080211ff */
[----:B--2---:R-:W-:Y:S05]  /*9f10*/  @!P1 NANOSLEEP.SYNCS 0x989680 ;  /* 0x009896800000995d */ /* 0x004fea0003900000 */
[----:B------:R-:W2:Y:S02]  /*9f20*/  @!P1 SYNCS.PHASECHK.TRANS64 P1, [R2+URZ+0x130], R8 ;  /* 0x00013008020095a7 */ /* 0x000ea400080210ff */
[----:B--2---:R-:W-:Y:S05]  /*9f30*/  @!P1 BRA `(.L_x_196) ;  /* 0xfffffffc00f09947 */ /* 0x004fea000383ffff */
[----:B------:R-:W-:Y:S05]  /*9f40*/  BRA `(.L_x_197) ;  /* 0xffffffb4006c7947 */ /* 0x000fea000383ffff */
.L_x_88:
[----:B------:R-:W-:Y:S07]  /*9f50*/  MOV R2, UR20 ;  /* 0x0000001400027c02 */ /* 0x000fee0008000f00 */
.L_x_198:
[----:B-1----:R1:W2:Y:S02]  /*9f60*/  SYNCS.PHASECHK.TRANS64.TRYWAIT P1, [R2+URZ+0x138], R8 ;  /* 0x00013808020075a7 */ /* 0x0022a400080211ff */
[----:B--2---:R-:W-:Y:S05]  /*9f70*/  @!P1 NANOSLEEP.SYNCS 0x989680 ;  /* 0x009896800000995d */ /* 0x004fea0003900000 */
[----:B------:R-:W2:Y:S02]  /*9f80*/  @!P1 SYNCS.PHASECHK.TRANS64 P1, [R2+URZ+0x138], R8 ;  /* 0x00013808020095a7 */ /* 0x000ea400080210ff */
[----:B--2---:R-:W-:Y:S05]  /*9f90*/  @!P1 BRA `(.L_x_198) ;  /* 0xfffffffc00f09947 */ /* 0x004fea000383ffff */
[----:B------:R-:W-:Y:S05]  /*9fa0*/  BRA `(.L_x_199) ;  /* 0xffffffb400b47947 */ /* 0x000fea000383ffff */
.L_x_89:
[----:B------:R-:W-:Y:S07]  /*9fb0*/  MOV R2, UR20 ;  /* 0x0000001400027c02 */ /* 0x000fee0008000f00 */
.L_x_200:
[----:B-1----:R1:W2:Y:S02]  /*9fc0*/  SYNCS.PHASECHK.TRANS64.TRYWAIT P1, [R2+URZ+0x140], R8 ;  /* 0x00014008020075a7 */ /* 0x0022a400080211ff */
[----:B--2---:R-:W-:Y:S05]  /*9fd0*/  @!P1 NANOSLEEP.SYNCS 0x989680 ;  /* 0x009896800000995d */ /* 0x004fea0003900000 */
[----:B------:R-:W2:Y:S02]  /*9fe0*/  @!P1 SYNCS.PHASECHK.TRANS64 P1, [R2+URZ+0x140], R8 ;  /* 0x00014008020095a7 */ /* 0x000ea400080210ff */
[----:B--2---:R-:W-:Y:S05]  /*9ff0*/  @!P1 BRA `(.L_x_200) ;  /* 0xfffffffc00f09947 */ /* 0x004fea000383ffff */
[----:B------:R-:W-:Y:S05]  /*a000*/  BRA `(.L_x_201) ;  /* 0xffffffb400fc7947 */ /* 0x000fea000383ffff */
.L_x_90:
[----:B------:R-:W-:Y:S07]  /*a010*/  MOV R0, UR20 ;  /* 0x0000001400007c02 */ /* 0x000fee0008000f00 */
.L_x_202:
[----:B-1----:R1:W2:Y:S02]  /*a020*/  SYNCS.PHASECHK.TRANS64.TRYWAIT P0, [R0+URZ+0x148], R8 ;  /* 0x00014808000075a7 */ /* 0x0022a400080011ff */
[----:B--2---:R-:W-:Y:S05]  /*a030*/  @!P0 NANOSLEEP.SYNCS 0x989680 ;  /* 0x009896800000895d */ /* 0x004fea0003900000 */
[----:B------:R-:W2:Y:S02]  /*a040*/  @!P0 SYNCS.PHASECHK.TRANS64 P0, [R0+URZ+0x148], R8 ;  /* 0x00014808000085a7 */ /* 0x000ea400080010ff */
[----:B--2---:R-:W-:Y:S05]  /*a050*/  @!P0 BRA `(.L_x_202) ;  /* 0xfffffffc00f08947 */ /* 0x004fea000383ffff */
[----:B------:R-:W-:Y:S05]  /*a060*/  BRA `(.L_x_203) ;  /* 0xffffffb800447947 */ /* 0x000fea000383ffff */
.L_x_92:
[----:B------:R-:W-:-:S07]  /*a070*/  MOV R0, UR20 ;  /* 0x0000001400007c02 */ /* 0x000fce0008000f00 */
.L_x_204:
[----:B--2---:R2:W3:Y:S02]  /*a080*/  SYNCS.PHASECHK.TRANS64.TRYWAIT P0, [R0+URZ+0x130], R2 ;  /* 0x00013002000075a7 */ /* 0x0044e400080011ff */
[----:B---3--:R-:W-:Y:S05]  /*a090*/  @!P0 NANOSLEEP.SYNCS 0x989680 ;  /* 0x009896800000895d */ /* 0x008fea0003900000 */
[----:B------:R-:W3:Y:S02]  /*a0a0*/  @!P0 SYNCS.PHASECHK.TRANS64 P0, [R0+URZ+0x130], R2 ;  /* 0x00013002000085a7 */ /* 0x000ee400080010ff */
[----:B---3--:R-:W-:Y:S05]  /*a0b0*/  @!P0 BRA `(.L_x_204) ;  /* 0xfffffffc00f08947 */ /* 0x008fea000383ffff */
[----:B------:R-:W-:Y:S05]  /*a0c0*/  BRA `(.L_x_205) ;  /* 0xffffffb800a87947 */ /* 0x000fea000383ffff */
.L_x_93:
[----:B--2---:R-:W-:-:S07]  /*a0d0*/  MOV R0, UR20 ;  /* 0x0000001400007c02 */ /* 0x004fce0008000f00 */
.L_x_206:
[----:B--2---:R2:W3:Y:S02]  /*a0e0*/  SYNCS.PHASECHK.TRANS64.TRYWAIT P0, [R0+URZ+0x138], R2 ;  /* 0x00013802000075a7 */ /* 0x0044e400080011ff */
[----:B---3--:R-:W-:Y:S05]  /*a0f0*/  @!P0 NANOSLEEP.SYNCS 0x989680 ;  /* 0x009896800000895d */ /* 0x008fea0003900000 */
[----:B------:R-:W3:Y:S02]  /*a100*/  @!P0 SYNCS.PHASECHK.TRANS64 P0, [R0+URZ+0x138], R2 ;  /* 0x00013802000085a7 */ /* 0x000ee400080010ff */
[----:B---3--:R-:W-:Y:S05]  /*a110*/  @!P0 BRA `(.L_x_206) ;  /* 0xfffffffc00f08947 */ /* 0x008fea000383ffff */
[----:B------:R-:W-:Y:S05]  /*a120*/  BRA `(.L_x_207) ;  /* 0xffffffb800987947 */ /* 0x000fea000383ffff */
.L_x_94:
[----:B--2---:R-:W-:-:S07]  /*a130*/  MOV R0, UR20 ;  /* 0x0000001400007c02 */ /* 0x004fce0008000f00 */
.L_x_208:
[----:B--2---:R2:W3:Y:S02]  /*a140*/  SYNCS.PHASECHK.TRANS64.TRYWAIT P0, [R0+URZ+0x140], R2 ;  /* 0x00014002000075a7 */ /* 0x0044e400080011ff */
[----:B---3--:R-:W-:Y:S05]  /*a150*/  @!P0 NANOSLEEP.SYNCS 0x989680 ;  /* 0x009896800000895d */ /* 0x008fea0003900000 */
[----:B------:R-:W3:Y:S02]  /*a160*/  @!P0 SYNCS.PHASECHK.TRANS64 P0, [R0+URZ+0x140], R2 ;  /* 0x00014002000085a7 */ /* 0x000ee400080010ff */
[----:B---3--:R-:W-:Y:S05]  /*a170*/  @!P0 BRA `(.L_x_208) ;  /* 0xfffffffc00f08947 */ /* 0x008fea000383ffff */
[----:B------:R-:W-:Y:S05]  /*a180*/  BRA `(.L_x_209) ;  /* 0xffffffb800887947 */ /* 0x000fea000383ffff */
.L_x_96:
[----:B------:R-:W-:Y:S07]  /*a190*/  MOV R0, UR49 ;  /* 0x0000003100007c02 */ /* 0x000fee0008000f00 */
.L_x_210:
[----:B-1----:R1:W2:Y:S02]  /*a1a0*/  SYNCS.PHASECHK.TRANS64.TRYWAIT P0, [R0+URZ+0x160], R2 ;  /* 0x00016002000075a7 */ /* 0x0022a400080011ff */
[----:B--2---:R-:W-:Y:S05]  /*a1b0*/  @!P0 NANOSLEEP.SYNCS 0x989680 ;  /* 0x009896800000895d */ /* 0x004fea0003900000 */
[----:B------:R-:W2:Y:S02]  /*a1c0*/  @!P0 SYNCS.PHASECHK.TRANS64 P0, [R0+URZ+0x160], R2 ;  /* 0x00016002000085a7 */ /* 0x000ea400080010ff */
[----:B--2---:R-:W-:Y:S05]  /*a1d0*/  @!P0 BRA `(.L_x_210) ;  /* 0xfffffffc00f08947 */ /* 0x004fea000383ffff */
[----:B------:R-:W-:Y:S05]  /*a1e0*/  BRA `(.L_x_211) ;  /* 0xffffffbc006c7947 */ /* 0x000fea000383ffff */
.L_x_107:
[----:B-1----:R-:W-:Y:S04]  /*a1f0*/  MOV R2, UR49 ;  /* 0x0000003100027c02 */ /* 0x002fe80008000f00 */
[----:B------:R1:W2:Y:S03]  /*a200*/  SYNCS.PHASECHK.TRANS64.TRYWAIT P1, [R2+URZ+0x110], R3 ;  /* 0x00011003020075a7 */ /* 0x0002a600080211ff */
[----:B--2---:R-:W-:Y:S05]  /*a210*/  @!P1 NANOSLEEP.SYNCS 0x989680 ;  /* 0x009896800000995d */ /* 0x004fea0003900000 */
[----:B------:R-:W2:Y:S02]  /*a220*/  @!P1 SYNCS.PHASECHK.TRANS64 P1, [R2+URZ+0x110], R3 ;  /* 0x00011003020095a7 */ /* 0x000ea400080210ff */
[----:B--2---:R-:W-:Y:S05]  /*a230*/  @!P1 BRA `(.L_x_107) ;  /* 0xfffffffc00ec9947 */ /* 0x004fea000383ffff */
[----:B------:R-:W-:Y:S05]  /*a240*/  BRA `(.L_x_106) ;  /* 0xffffffcc00407947 */ /* 0x000fea000383ffff */
.L_x_109:
[----:B-1----:R1:W4:Y:S02]  /*a250*/  SYNCS.PHASECHK.TRANS64.TRYWAIT P0, [R70+URZ+0x170], R0 ;  /* 0x00017000460075a7 */ /* 0x00232400080011ff */
[----:B----4-:R-:W-:Y:S05]  /*a260*/  @!P0 NANOSLEEP.SYNCS 0x989680 ;  /* 0x009896800000895d */ /* 0x010fea0003900000 */
[----:B------:R-:W4:Y:S02]  /*a270*/  @!P0 SYNCS.PHASECHK.TRANS64 P0, [R70+URZ+0x170], R0 ;  /* 0x00017000460085a7 */ /* 0x000f2400080010ff */
[----:B----4-:R-:W-:Y:S05]  /*a280*/  @!P0 BRA `(.L_x_109) ;  /* 0xfffffffc00f08947 */ /* 0x010fea000383ffff */
[----:B------:R-:W-:Y:S05]  /*a290*/  BRA `(.L_x_108) ;  /* 0xffffffcc00647947 */ /* 0x000fea000383ffff */
.L_x_118:
[----:B---3--:R3:W4:Y:S02]  /*a2a0*/  SYNCS.PHASECHK.TRANS64.TRYWAIT P0, [R4+URZ+0x110], R0 ;  /* 0x00011000040075a7 */ /* 0x00872400080011ff */
[----:B----4-:R-:W-:Y:S05]  /*a2b0*/  @!P0 NANOSLEEP.SYNCS 0x989680 ;  /* 0x009896800000895d */ /* 0x010fea0003900000 */
[----:B------:R-:W4:Y:S02]  /*a2c0*/  @!P0 SYNCS.PHASECHK.TRANS64 P0, [R4+URZ+0x110], R0 ;  /* 0x00011000040085a7 */ /* 0x000f2400080010ff */
[----:B----4-:R-:W-:Y:S05]  /*a2d0*/  @!P0 BRA `(.L_x_118) ;  /* 0xfffffffc00f08947 */ /* 0x010fea000383ffff */
[----:B------:R-:W-:Y:S05]  /*a2e0*/  BRA `(.L_x_117) ;  /* 0xffffffd4005c7947 */ /* 0x000fea000383ffff */
.L_x_126:
[----:B-1----:R1:W4:Y:S02]  /*a2f0*/  SYNCS.PHASECHK.TRANS64.TRYWAIT P0, [R2+URZ+0x110], R4 ;  /* 0x00011004020075a7 */ /* 0x00232400080011ff */
[----:B----4-:R-:W-:Y:S05]  /*a300*/  @!P0 NANOSLEEP.SYNCS 0x989680 ;  /* 0x009896800000895d */ /* 0x010fea0003900000 */
[----:B------:R-:W4:Y:S02]  /*a310*/  @!P0 SYNCS.PHASECHK.TRANS64 P0, [R2+URZ+0x110], R4 ;  /* 0x00011004020085a7 */ /* 0x000f2400080010ff */
[----:B----4-:R-:W-:Y:S05]  /*a320*/  @!P0 BRA `(.L_x_126) ;  /* 0xfffffffc00f08947 */ /* 0x010fea000383ffff */
[----:B------:R-:W-:Y:S05]  /*a330*/  BRA `(.L_x_125) ;  /* 0xffffffdc00747947 */ /* 0x000fea000383ffff */
.L_x_134:
[----:B---3--:R3:W4:Y:S02]  /*a340*/  SYNCS.PHASECHK.TRANS64.TRYWAIT P0, [R3+URZ+0x110], R0 ;  /* 0x00011000030075a7 */ /* 0x00872400080011ff */
[----:B----4-:R-:W-:Y:S05]  /*a350*/  @!P0 NANOSLEEP.SYNCS 0x989680 ;  /* 0x009896800000895d */ /* 0x010fea0003900000 */
[----:B------:R-:W4:Y:S02]  /*a360*/  @!P0 SYNCS.PHASECHK.TRANS64 P0, [R3+URZ+0x110], R0 ;  /* 0x00011000030085a7 */ /* 0x000f2400080010ff */
[----:B----4-:R-:W-:Y:S05]  /*a370*/  @!P0 BRA `(.L_x_134) ;  /* 0xfffffffc00f08947 */ /* 0x010fea000383ffff */
[----:B------:R-:W-:Y:S05]  /*a380*/  BRA `(.L_x_133) ;  /* 0xffffffe400887947 */ /* 0x000fea000383ffff */
        .weak           $__internal_0_$__cuda_sm10x_tcgen05_guardrail_trap_col_being_dealloced_not_returned_by_alloc
        .type           $__internal_0_$__cuda_sm10x_tcgen05_guardrail_trap_col_being_dealloced_not_returned_by_alloc,@function
        .size           $__internal_0_$__cuda_sm10x_tcgen05_guardrail_trap_col_being_dealloced_not_returned_by_alloc,($__internal_1_$__cuda_sm10x_tcgen05_guardrail_trap_phase_invalid_during_alloc - $__internal_0_$__cuda_sm10x_tcgen05_guardrail_trap_col_being_dealloced_not_returned_by_alloc)
$__internal_0_$__cuda_sm10x_tcgen05_guardrail_trap_col_being_dealloced_not_returned_by_alloc:
[----:B------:R-:W-:Y:S05]  /*a390*/  BPT.TRAP 0x1 ;  /* 0x000000040000795c */ /* 0x000fea0000300000 */
[----:B------:R-:W-:-:S04]  /*a3a0*/  HFMA2 R3, -RZ, RZ, 0, 0 ;  /* 0x00000000ff037431 */ /* 0x000fc800000001ff */
[----:B------:R-:W-:Y:S05]  /*a3b0*/  RET.REL.NODEC R2 `(_ZN7cutlass13device_kernelINS_4conv6kernel13ConvUniversalINS1_16ConvProblemShapeILNS1_8OperatorE1ELi3EEENS1_10collective14CollectiveConvINS1_47MainloopSm100TmaUmmaWarpSpecializedImplicitGemmILS5_1ELi17ELi3ELi1ELi2EN4cute5tupleIJNSA_1CILi2EEENSC_ILi1EEESE_EEEEENSB_IJNSC_ILi64EEENSC_ILi128EEENSB_IJNSC_ILi32EEEEEEEEENS_10bfloat16_tESM_NSA_8TiledMMAINSA_8MMA_AtomIJNSA_20SM100_MMA_F16BF16_SSISM_SM_fLi64ELi128ELNSA_4UMMA5MajorE0ELSR_1ELNSQ_7ScaleInE0ELSS_0EEEEEENSA_6LayoutINSB_IJSE_SE_SE_EEENSB_IJNSC_ILi0EEESX_SX_EEEEENSB_IJNSA_10UnderscoreES10_S10_EEEEENS7_6detail27Sm100ImplicitGemmTileTraitsINSA_20SM90_TMA_LOAD_IM2COLENSA_14ComposedLayoutINSA_7SwizzleILi2ELi4ELi3EEENSA_18smem_ptr_flag_bitsILi16EEENSV_INSB_IJNSC_ILi8EEESJ_EEENSB_IJSJ_SE_EEEEEEEvEENS14_INSA_23SM90_TMA_LOAD_MULTICASTENS16_INS17_ILi3ELi4ELi3EEES1A_NSV_INSB_IJSH_S1B_EEENSB_IJSE_SH_EEEEEEEvEEEENS_8epilogue10collective18CollectiveEpilogueINS1P_23Sm100TmaWarpSpecializedILi4ELi2ELi16ELb1ELb0EEEJSL_NSB_IJNSV_ISH_SE_EENSV_ISJ_SE_EEEEESM_NSB_IJNSB_IJllllEEESE_SX_EEESM_S1Y_NS1P_6fusion15FusionCallbacksIS1T_NS1Z_17LinearCombinationISM_fSM_fLNS_15FloatRoundStyleE2EEESL_S1W_JEEENSA_5SM1004TMEM4LOAD26SM100_TMEM_LOAD_16dp256b4xES15_S1F_NSA_17SM75_U32x4_LDSM_NENSA_21SM90_TMA_STORE_IM2COLES1F_NSA_17SM90_U32x4_STSM_NENSA_39AutoVectorizingCopyWithAssumedAlignmentILi128EEEEEEvvEEEEvNT_6ParamsE) ;  /* 0xffffff5c02107950 */ /* 0x000fea0003c3ffff */
        .weak           $__internal_1_$__cuda_sm10x_tcgen05_guardrail_trap_phase_invalid_during_alloc
        .type           $__internal_1_$__cuda_sm10x_tcgen05_guardrail_trap_phase_invalid_during_alloc,@function
        .size           $__internal_1_$__cuda_sm10x_tcgen05_guardrail_trap_phase_invalid_during_alloc,($__internal_2_$__cuda_sm10x_tcgen05_guardrail_trap_unallocated_columns_being_dealloced - $__internal_1_$__cuda_sm10x_tcgen05_guardrail_trap_phase_invalid_during_alloc)
$__internal_1_$__cuda_sm10x_tcgen05_guardrail_trap_phase_invalid_during_alloc:
[----:B------:R-:W-:Y:S05]  /*a3c0*/  BPT.TRAP 0x1 ;  /* 0x000000040000795c */ /* 0x000fea0000300000 */
[----:B------:R-:W-:-:S04]  /*a3d0*/  MOV R5, 0x0 ;  /* 0x0000000000057802 */ /* 0x000fc80000000f00 */
[----:B------:R-:W-:Y:S05]  /*a3e0*/  RET.REL.NODEC R4 `(_ZN7cutlass13device_kernelINS_4conv6kernel13ConvUniversalINS1_16ConvProblemShapeILNS1_8OperatorE1ELi3EEENS1_10collective14CollectiveConvINS1_47MainloopSm100TmaUmmaWarpSpecializedImplicitGemmILS5_1ELi17ELi3ELi1ELi2EN4cute5tupleIJNSA_1CILi2EEENSC_ILi1EEESE_EEEEENSB_IJNSC_ILi64EEENSC_ILi128EEENSB_IJNSC_ILi32EEEEEEEEENS_10bfloat16_tESM_NSA_8TiledMMAINSA_8MMA_AtomIJNSA_20SM100_MMA_F16BF16_SSISM_SM_fLi64ELi128ELNSA_4UMMA5MajorE0ELSR_1ELNSQ_7ScaleInE0ELSS_0EEEEEENSA_6LayoutINSB_IJSE_SE_SE_EEENSB_IJNSC_ILi0EEESX_SX_EEEEENSB_IJNSA_10UnderscoreES10_S10_EEEEENS7_6detail27Sm100ImplicitGemmTileTraitsINSA_20SM90_TMA_LOAD_IM2COLENSA_14ComposedLayoutINSA_7SwizzleILi2ELi4ELi3EEENSA_18smem_ptr_flag_bitsILi16EEENSV_INSB_IJNSC_ILi8EEESJ_EEENSB_IJSJ_SE_EEEEEEEvEENS14_INSA_23SM90_TMA_LOAD_MULTICASTENS16_INS17_ILi3ELi4ELi3EEES1A_NSV_INSB_IJSH_S1B_EEENSB_IJSE_SH_EEEEEEEvEEEENS_8epilogue10collective18CollectiveEpilogueINS1P_23Sm100TmaWarpSpecializedILi4ELi2ELi16ELb1ELb0EEEJSL_NSB_IJNSV_ISH_SE_EENSV_ISJ_SE_EEEEESM_NSB_IJNSB_IJllllEEESE_SX_EEESM_S1Y_NS1P_6fusion15FusionCallbacksIS1T_NS1Z_17LinearCombinationISM_fSM_fLNS_15FloatRoundStyleE2EEESL_S1W_JEEENSA_5SM1004TMEM4LOAD26SM100_TMEM_LOAD_16dp256b4xES15_S1F_NSA_17SM75_U32x4_LDSM_NENSA_21SM90_TMA_STORE_IM2COLES1F_NSA_17SM90_U32x4_STSM_NENSA_39AutoVectorizingCopyWithAssumedAlignmentILi128EEEEEEvvEEEEvNT_6ParamsE) ;  /* 0xffffff5c04047950 */ /* 0x000fea0003c3ffff */
        .weak           $__internal_2_$__cuda_sm10x_tcgen05_guardrail_trap_unallocated_columns_being_dealloced
        .type           $__internal_2_$__cuda_sm10x_tcgen05_guardrail_trap_unallocated_columns_being_dealloced,@function
        .size           $__internal_2_$__cuda_sm10x_tcgen05_guardrail_trap_unallocated_columns_being_dealloced,(.L_x_213 - $__internal_2_$__cuda_sm10x_tcgen05_guardrail_trap_unallocated_columns_being_dealloced)
$__internal_2_$__cuda_sm10x_tcgen05_guardrail_trap_unallocated_columns_being_dealloced:
[----:B------:R-:W-:Y:S05]  /*a3f0*/  BPT.TRAP 0x1 ;  /* 0x000000040000795c */ /* 0x000fea0000300000 */
[----:B------:R-:W-:-:S04]  /*a400*/  HFMA2 R3, -RZ, RZ, 0, 0 ;  /* 0x00000000ff037431 */ /* 0x000fc800000001ff */
[----:B------:R-:W-:Y:S05]  /*a410*/  RET.REL.NODEC R2 `(_ZN7cutlass13device_kernelINS_4conv6kernel13ConvUniversalINS1_16ConvProblemShapeILNS1_8OperatorE1ELi3EEENS1_10collective14CollectiveConvINS1_47MainloopSm100TmaUmmaWarpSpecializedImplicitGemmILS5_1ELi17ELi3ELi1ELi2EN4cute5tupleIJNSA_1CILi2EEENSC_ILi1EEESE_EEEEENSB_IJNSC_ILi64EEENSC_ILi128EEENSB_IJNSC_ILi32EEEEEEEEENS_10bfloat16_tESM_NSA_8TiledMMAINSA_8MMA_AtomIJNSA_20SM100_MMA_F16BF16_SSISM_SM_fLi64ELi128ELNSA_4UMMA5MajorE0ELSR_1ELNSQ_7ScaleInE0ELSS_0EEEEEENSA_6LayoutINSB_IJSE_SE_SE_EEENSB_IJNSC_ILi0EEESX_SX_EEEEENSB_IJNSA_10UnderscoreES10_S10_EEEEENS7_6detail27Sm100ImplicitGemmTileTraitsINSA_20SM90_TMA_LOAD_IM2COLENSA_14ComposedLayoutINSA_7SwizzleILi2ELi4ELi3EEENSA_18smem_ptr_flag_bitsILi16EEENSV_INSB_IJNSC_ILi8EEESJ_EEENSB_IJSJ_SE_EEEEEEEvEENS14_INSA_23SM90_TMA_LOAD_MULTICASTENS16_INS17_ILi3ELi4ELi3EEES1A_NSV_INSB_IJSH_S1B_EEENSB_IJSE_SH_EEEEEEEvEEEENS_8epilogue10collective18CollectiveEpilogueINS1P_23Sm100TmaWarpSpecializedILi4ELi2ELi16ELb1ELb0EEEJSL_NSB_IJNSV_ISH_SE_EENSV_ISJ_SE_EEEEESM_NSB_IJNSB_IJllllEEESE_SX_EEESM_S1Y_NS1P_6fusion15FusionCallbacksIS1T_NS1Z_17LinearCombinationISM_fSM_fLNS_15FloatRoundStyleE2EEESL_S1W_JEEENSA_5SM1004TMEM4LOAD26SM100_TMEM_LOAD_16dp256b4xES15_S1F_NSA_17SM75_U32x4_LDSM_NENSA_21SM90_TMA_STORE_IM2COLES1F_NSA_17SM90_U32x4_STSM_NENSA_39AutoVectorizingCopyWithAssumedAlignmentILi128EEEEEEvvEEEEvNT_6ParamsE) ;  /* 0xffffff5802f87950 */ /* 0x000fea0003c3ffff */
.L_x_212:
[----:B------:R-:W-:-:S00]  /*a420*/  BRA `(.L_x_212) ;  /* 0xfffffffc00fc7947 */ /* 0x000fc0000383ffff */
[----:B------:R-:W-:-:S00]  /*a430*/  NOP ;  /* 0x0000000000007918 */ /* 0x000fc00000000000 */
        /* <DEDUP_REMOVED lines=12> */
.L_x_213:


//--------------------- .nv.global.init           --------------------------
	.section	.nv.global.init,"aw",@progbits
.nv.global.init:
	.type		$str$29,@object
	.size		$str$29,($str$30 - $str$29)
$str$29:
        /*0000*/ 	.byte	0x28, 0x61, 0x64, 0x64, 0x72, 0x65, 0x73, 0x73, 0x20, 0x26, 0x20, 0x6d, 0x61, 0x73, 0x6b, 0x29
        /*0010*/ 	.byte	0x20, 0x3d, 0x3d, 0x20, 0x30, 0x00
	.type		$str$30,@object
	.size		$str$30,($str$28 - $str$30)
$str$30:
        /*0016*/ 	.byte	0x2f, 0x74, 0x6d, 0x70, 0x2f, 0x63, 0x75, 0x74, 0x6c, 0x61, 0x73, 0x73, 0x5f, 0x73, 0x77, 0x65
        /*0026*/ 	.byte	0x65, 0x70, 0x5f, 0x73, 0x72, 0x63, 0x2f, 0x69, 0x6e, 0x63, 0x6c, 0x75, 0x64, 0x65, 0x2f, 0x63
        /*0036*/ 	.byte	0x75, 0x74, 0x65, 0x2f, 0x70, 0x6f, 0x69, 0x6e, 0x74, 0x65, 0x72, 0x5f, 0x66, 0x6c, 0x61, 0x67
        /*0046*/ 	.byte	0x67, 0x65, 0x64, 0x2e, 0x68, 0x70, 0x70, 0x00
	.type		$str$28,@object
	.size		$str$28,($str$27 - $str$28)
$str$28:
        /*004e*/ 	.byte	0x2f, 0x74, 0x6d, 0x70, 0x2f, 0x63, 0x75, 0x74, 0x6c, 0x61, 0x73, 0x73, 0x5f, 0x73, 0x77, 0x65
        /*005e*/ 	.byte	0x65, 0x70, 0x5f, 0x73, 0x72, 0x63, 0x2f, 0x69, 0x6e, 0x63, 0x6c, 0x75, 0x64, 0x65, 0x2f, 0x63
        /*006e*/ 	.byte	0x75, 0x74, 0x65, 0x2f, 0x61, 0x74, 0x6f, 0x6d, 0x2f, 0x63, 0x6f, 0x70, 0x79, 0x5f, 0x74, 0x72
        /*007e*/ 	.byte	0x61, 0x69, 0x74, 0x73, 0x5f, 0x73, 0x6d, 0x31, 0x30, 0x30, 0x2e, 0x68, 0x70, 0x70, 0x00
	.type		$str$27,@object
	.size		$str$27,(__unnamed_1 - $str$27)
$str$27:
        /*008d*/ 	.byte	0x28, 0x28, 0x75, 0x69, 0x6e, 0x74, 0x33, 0x32, 0x5f, 0x74, 0x28, 0x74, 0x68, 0x72, 0x65, 0x61
        /*009d*/ 	.byte	0x64, 0x49, 0x64, 0x78, 0x2e, 0x78, 0x29, 0x20, 0x2f, 0x20, 0x33, 0x32, 0x29, 0x20, 0x25, 0x20
        /*00ad*/ 	.byte	0x34, 0x29, 0x20, 0x3d, 0x3d, 0x20, 0x28, 0x28, 0x28, 0x74, 0x6d, 0x65, 0x6d, 0x5f, 0x61, 0x64
        /*00bd*/ 	.byte	0x64, 0x72, 0x20, 0x3e, 0x3e, 0x20, 0x31, 0x36, 0x29, 0x20, 0x2f, 0x20, 0x33, 0x32, 0x29, 0x20
        /*00cd*/ 	.byte	0x25, 0x20, 0x34, 0x29, 0x00
	.type		__unnamed_1,@object
	.size		__unnamed_1,(__unnamed_2 - __unnamed_1)
__unnamed_1:
        /*00d2*/ 	.byte	0x61, 0x75, 0x74, 0x6f, 0x20, 0x63, 0x75, 0x74, 0x65, 0x3a, 0x3a, 0x61, 0x73, 0x5f, 0x70, 0x6f
        /* <DEDUP_REMOVED lines=24> */
        /*0262*/ 	.byte	0x30, 0x34, 0x38, 0x3e, 0x3e, 0x3e, 0x3e, 0x5d, 0x00
	.type		__unnamed_2,@object
	.size		__unnamed_2,(.L_2 - __unnamed_2)
__unnamed_2:
        /* <DEDUP_REMOVED lines=45> */
        /*053b*/ 	.byte	0x3e, 0x3e, 0x3e, 0x5d, 0x00
.L_2:


//--------------------- .nv.shared._ZN7cutlass13device_kernelINS_4conv6kernel13ConvUniversalINS1_16ConvProblemShapeILNS1_8OperatorE1ELi3EEENS1_10collective14CollectiveConvINS1_47MainloopSm100TmaUmmaWarpSpecializedImplicitGemmILS5_1ELi17ELi3ELi1ELi2EN4cute5tupleIJNSA_1CILi2EEENSC_ILi1EEESE_EEEEENSB_IJNSC_ILi64EEENSC_ILi128EEENSB_IJNSC_ILi32EEEEEEEEENS_10bfloat16_tESM_NSA_8TiledMMAINSA_8MMA_AtomIJNSA_20SM100_MMA_F16BF16_SSISM_SM_fLi64ELi128ELNSA_4UMMA5MajorE0ELSR_1ELNSQ_7ScaleInE0ELSS_0EEEEEENSA_6LayoutINSB_IJSE_SE_SE_EEENSB_IJNSC_ILi0EEESX_SX_EEEEENSB_IJNSA_10UnderscoreES10_S10_EEEEENS7_6detail27Sm100ImplicitGemmTileTraitsINSA_20SM90_TMA_LOAD_IM2COLENSA_14ComposedLayoutINSA_7SwizzleILi2ELi4ELi3EEENSA_18smem_ptr_flag_bitsILi16EEENSV_INSB_IJNSC_ILi8EEESJ_EEENSB_IJSJ_SE_EEEEEEEvEENS14_INSA_23SM90_TMA_LOAD_MULTICASTENS16_INS17_ILi3ELi4ELi3EEES1A_NSV_INSB_IJSH_S1B_EEENSB_IJSE_SH_EEEEEEEvEEEENS_8epilogue10collective18CollectiveEpilogueINS1P_23Sm100TmaWarpSpecializedILi4ELi2ELi16ELb1ELb0EEEJSL_NSB_IJNSV_ISH_SE_EENSV_ISJ_SE_EEEEESM_NSB_IJNSB_IJllllEEESE_SX_EEESM_S1Y_NS1P_6fusion15FusionCallbacksIS1T_NS1Z_17LinearCombinationISM_fSM_fLNS_15FloatRoundStyleE2EEESL_S1W_JEEENSA_5SM1004TMEM4LOAD26SM100_TMEM_LOAD_16dp256b4xES15_S1F_NSA_17SM75_U32x4_LDSM_NENSA_21SM90_TMA_STORE_IM2COLES1F_NSA_17SM90_U32x4_STSM_NENSA_39AutoVectorizingCopyWithAssumedAlignmentILi128EEEEEEvvEEEEvNT_6ParamsE --------------------------
	.section	.nv.shared._ZN7cutlass13device_kernelINS_4conv6kernel13ConvUniversalINS1_16ConvProblemShapeILNS1_8OperatorE1ELi3EEENS1_10collective14CollectiveConvINS1_47MainloopSm100TmaUmmaWarpSpecializedImplicitGemmILS5_1ELi17ELi3ELi1ELi2EN4cute5tupleIJNSA_1CILi2EEENSC_ILi1EEESE_EEEEENSB_IJNSC_ILi64EEENSC_ILi128EEENSB_IJNSC_ILi32EEEEEEEEENS_10bfloat16_tESM_NSA_8TiledMMAINSA_8MMA_AtomIJNSA_20SM100_MMA_F16BF16_SSISM_SM_fLi64ELi128ELNSA_4UMMA5MajorE0ELSR_1ELNSQ_7ScaleInE0ELSS_0EEEEEENSA_6LayoutINSB_IJSE_SE_SE_EEENSB_IJNSC_ILi0EEESX_SX_EEEEENSB_IJNSA_10UnderscoreES10_S10_EEEEENS7_6detail27Sm100ImplicitGemmTileTraitsINSA_20SM90_TMA_LOAD_IM2COLENSA_14ComposedLayoutINSA_7SwizzleILi2ELi4ELi3EEENSA_18smem_ptr_flag_bitsILi16EEENSV_INSB_IJNSC_ILi8EEESJ_EEENSB_IJSJ_SE_EEEEEEEvEENS14_INSA_23SM90_TMA_LOAD_MULTICASTENS16_INS17_ILi3ELi4ELi3EEES1A_NSV_INSB_IJSH_S1B_EEENSB_IJSE_SH_EEEEEEEvEEEENS_8epilogue10collective18CollectiveEpilogueINS1P_23Sm100TmaWarpSpecializedILi4ELi2ELi16ELb1ELb0EEEJSL_NSB_IJNSV_ISH_SE_EENSV_ISJ_SE_EEEEESM_NSB_IJNSB_IJllllEEESE_SX_EEESM_S1Y_NS1P_6fusion15FusionCallbacksIS1T_NS1Z_17LinearCombinationISM_fSM_fLNS_15FloatRoundStyleE2EEESL_S1W_JEEENSA_5SM1004TMEM4LOAD26SM100_TMEM_LOAD_16dp256b4xES15_S1F_NSA_17SM75_U32x4_LDSM_NENSA_21SM90_TMA_STORE_IM2COLES1F_NSA_17SM90_U32x4_STSM_NENSA_39AutoVectorizingCopyWithAssumedAlignmentILi128EEEEEEvvEEEEvNT_6ParamsE,"aw",@nobits
	.sectionflags	@""
	.align	16
	.zero		1024


//--------------------- .nv.shared.reserved.0     --------------------------
	.section	.nv.shared.reserved.0,"aw",@nobits
	.weak		__nv_reservedSMEM_offset_0_alias
	.size		__nv_reservedSMEM_offset_0_alias, 0, 64
	.other		__nv_reservedSMEM_offset_0_alias,@"STO_CUDA_RESERVED_SHARED STV_DEFAULT"
__nv_reservedSMEM_offset_0_alias:
	.zero		0
.nv.shared.reserved.0:
	.zero		64
	.weak		__nv_reservedSMEM_tcgen05_partition
	.type		__nv_reservedSMEM_tcgen05_partition,@object
	.size		__nv_reservedSMEM_tcgen05_partition,(.L_0 - __nv_reservedSMEM_tcgen05_partition)
__nv_reservedSMEM_tcgen05_partition:
	.zero		32
.L_0:


//--------------------- .nv.global                --------------------------
	.section	.nv.global,"aw",@nobits
.nv.global:
	.type		_ZN39_INTERNAL_cdb20f12_4_k_cu_5b492c94_39664cute1_E,@object
	.size		_ZN39_INTERNAL_cdb20f12_4_k_cu_5b492c94_39664cute1_E,(_ZN39_INTERNAL_cdb20f12_4_k_cu_5b492c94_39664cuda3std3__45__cpo6cbeginE - _ZN39_INTERNAL_cdb20f12_4_k_cu_5b492c94_39664cute1_E)
_ZN39_INTERNAL_cdb20f12_4_k_cu_5b492c94_39664cute1_E:
	.zero		1
	.type		_ZN39_INTERNAL_cdb20f12_4_k_cu_5b492c94_39664cuda3std3__45__cpo6cbeginE,@object
	.size		_ZN39_INTERNAL_cdb20f12_4_k_cu_5b492c94_39664cuda3std3__45__cpo6cbeginE,(_ZN39_INTERNAL_cdb20f12_4_k_cu_5b492c94_39664cuda3std3__48in_placeE - _ZN39_INTERNAL_cdb20f12_4_k_cu_5b492c94_39664cuda3std3__45__cpo6cbeginE)
_ZN39_INTERNAL_cdb20f12_4_k_cu_5b492c94_39664cuda3std3__45__cpo6cbeginE:
	.zero		1
	.type		_ZN39_INTERNAL_cdb20f12_4_k_cu_5b492c94_39664cuda3std3__48in_placeE,@object
	.size		_ZN39_INTERNAL_cdb20f12_4_k_cu_5b492c94_39664cuda3std3__48in_placeE,(_ZN39_INTERNAL_cdb20f12_4_k_cu_5b492c94_39664cuda3std6ranges3__45__cpo9iter_moveE - _ZN39_INTERNAL_cdb20f12_4_k_cu_5b492c94_39664cuda3std3__48in_placeE)
_ZN39_INTERNAL_cdb20f12_4_k_cu_5b492c94_39664cuda3std3__48in_placeE:
	.zero		1
	.type		_ZN39_INTERNAL_cdb20f12_4_k_cu_5b492c94_39664cuda3std6ranges3__45__cpo9iter_moveE,@object
	.size		_ZN39_INTERNAL_cdb20f12_4_k_cu_5b492c94_39664cuda3std6ranges3__45__cpo9iter_moveE,(_ZN39_INTERNAL_cdb20f12_4_k_cu_5b492c94_39664cuda3std3__45__cpo5beginE - _ZN39_INTERNAL_cdb20f12_4_k_cu_5b492c94_39664cuda3std6ranges3__45__cpo9iter_moveE)
_ZN39_INTERNAL_cdb20f12_4_k_cu_5b492c94_39664cuda3std6ranges3__45__cpo9iter_moveE:
	.zero		1
	.type		_ZN39_INTERNAL_cdb20f12_4_k_cu_5b492c94_39664cuda3std3__45__cpo5beginE,@object
	.size		_ZN39_INTERNAL_cdb20f12_4_k_cu_5b492c94_39664cuda3std3__45__cpo5beginE,(_ZN39_INTERNAL_cdb20f12_4_k_cu_5b492c94_39664cuda3std3__441_GLOBAL__N__cdb20f12_4_k_cu_5b492c94_39666ignoreE - _ZN39_INTERNAL_cdb20f12_4_k_cu_5b492c94_39664cuda3std3__45__cpo5beginE)
_ZN39_INTERNAL_cdb20f12_4_k_cu_5b492c94_39664cuda3std3__45__cpo5beginE:
	.zero		1
	.type		_ZN39_INTERNAL_cdb20f12_4_k_cu_5b492c94_39664cuda3std3__441_GLOBAL__N__cdb20f12_4_k_cu_5b492c94_39666ignoreE,@object
	.size		_ZN39_INTERNAL_cdb20f12_4_k_cu_5b492c94_39664cuda3std3__441_GLOBAL__N__cdb20f12_4_k_cu_5b492c94_39666ignoreE,(_ZN39_INTERNAL_cdb20f12_4_k_cu_5b492c94_39664cute7productE - _ZN39_INTERNAL_cdb20f12_4_k_cu_5b492c94_39664cuda3std3__441_GLOBAL__N__cdb20f12_4_k_cu_5b492c94_39666ignoreE)
_ZN39_INTERNAL_cdb20f12_4_k_cu_5b492c94_39664cuda3std3__441_GLOBAL__N__cdb20f12_4_k_cu_5b492c94_39666ignoreE:
	.zero		1
	.type		_ZN39_INTERNAL_cdb20f12_4_k_cu_5b492c94_39664cute7productE,@object
	.size		_ZN39_INTERNAL_cdb20f12_4_k_cu_5b492c94_39664cute7productE,(_ZN39_INTERNAL_cdb20f12_4_k_cu_5b492c94_39664cuda3std3__45__cpo3endE - _ZN39_INTERNAL_cdb20f12_4_k_cu_5b492c94_39664cute7productE)
_ZN39_INTERNAL_cdb20f12_4_k_cu_5b492c94_39664cute7productE:
	.zero		1
	.type		_ZN39_INTERNAL_cdb20f12_4_k_cu_5b492c94_39664cuda3std3__45__cpo3endE,@object
	.size		_ZN39_INTERNAL_cdb20f12_4_k_cu_5b492c94_39664cuda3std3__45__cpo3endE,(_ZN39_INTERNAL_cdb20f12_4_k_cu_5b492c94_39664cuda3std3__419piecewise_constructE - _ZN39_INTERNAL_cdb20f12_4_k_cu_5b492c94_39664cuda3std3__45__cpo3endE)
_ZN39_INTERNAL_cdb20f12_4_k_cu_5b492c94_39664cuda3std3__45__cpo3endE:
	.zero		1
	.type		_ZN39_INTERNAL_cdb20f12_4_k_cu_5b492c94_39664cuda3std3__419piecewise_constructE,@object
	.size		_ZN39_INTERNAL_cdb20f12_4_k_cu_5b492c94_39664cuda3std3__419piecewise_constructE,(_ZN39_INTERNAL_cdb20f12_4_k_cu_5b492c94_39664cuda3std3__45__cpo4cendE - _ZN39_INTERNAL_cdb20f12_4_k_cu_5b492c94_39664cuda3std3__419piecewise_constructE)
_ZN39_INTERNAL_cdb20f12_4_k_cu_5b492c94_39664cuda3std3__419piecewise_constructE:
	.zero		1
	.type		_ZN39_INTERNAL_cdb20f12_4_k_cu_5b492c94_39664cuda3std3__45__cpo4cendE,@object
	.size		_ZN39_INTERNAL_cdb20f12_4_k_cu_5b492c94_39664cuda3std3__45__cpo4cendE,(_ZN39_INTERNAL_cdb20f12_4_k_cu_5b492c94_39664cuda3std6ranges3__45__cpo4swapE - _ZN39_INTERNAL_cdb20f12_4_k_cu_5b492c94_39664cuda3std3__45__cpo4cendE)
_ZN39_INTERNAL_cdb20f12_4_k_cu_5b492c94_39664cuda3std3__45__cpo4cendE:
	.zero		1
	.type		_ZN39_INTERNAL_cdb20f12_4_k_cu_5b492c94_39664cuda3std6ranges3__45__cpo4swapE,@object
	.size		_ZN39_INTERNAL_cdb20f12_4_k_cu_5b492c94_39664cuda3std6ranges3__45__cpo4swapE,(.L_10 - _ZN39_INTERNAL_cdb20f12_4_k_cu_5b492c94_39664cuda3std6ranges3__45__cpo4swapE)
_ZN39_INTERNAL_cdb20f12_4_k_cu_5b492c94_39664cuda3std6ranges3__45__cpo4swapE:
	.zero		1
.L_10:


//--------------------- .nv.constant0._ZN7cutlass13device_kernelINS_4conv6kernel13ConvUniversalINS1_16ConvProblemShapeILNS1_8OperatorE1ELi3EEENS1_10collective14CollectiveConvINS1_47MainloopSm100TmaUmmaWarpSpecializedImplicitGemmILS5_1ELi17ELi3ELi1ELi2EN4cute5tupleIJNSA_1CILi2EEENSC_ILi1EEESE_EEEEENSB_IJNSC_ILi64EEENSC_ILi128EEENSB_IJNSC_ILi32EEEEEEEEENS_10bfloat16_tESM_NSA_8TiledMMAINSA_8MMA_AtomIJNSA_20SM100_MMA_F16BF16_SSISM_SM_fLi64ELi128ELNSA_4UMMA5MajorE0ELSR_1ELNSQ_7ScaleInE0ELSS_0EEEEEENSA_6LayoutINSB_IJSE_SE_SE_EEENSB_IJNSC_ILi0EEESX_SX_EEEEENSB_IJNSA_10UnderscoreES10_S10_EEEEENS7_6detail27Sm100ImplicitGemmTileTraitsINSA_20SM90_TMA_LOAD_IM2COLENSA_14ComposedLayoutINSA_7SwizzleILi2ELi4ELi3EEENSA_18smem_ptr_flag_bitsILi16EEENSV_INSB_IJNSC_ILi8EEESJ_EEENSB_IJSJ_SE_EEEEEEEvEENS14_INSA_23SM90_TMA_LOAD_MULTICASTENS16_INS17_ILi3ELi4ELi3EEES1A_NSV_INSB_IJSH_S1B_EEENSB_IJSE_SH_EEEEEEEvEEEENS_8epilogue10collective18CollectiveEpilogueINS1P_23Sm100TmaWarpSpecializedILi4ELi2ELi16ELb1ELb0EEEJSL_NSB_IJNSV_ISH_SE_EENSV_ISJ_SE_EEEEESM_NSB_IJNSB_IJllllEEESE_SX_EEESM_S1Y_NS1P_6fusion15FusionCallbacksIS1T_NS1Z_17LinearCombinationISM_fSM_fLNS_15FloatRoundStyleE2EEESL_S1W_JEEENSA_5SM1004TMEM4LOAD26SM100_TMEM_LOAD_16dp256b4xES15_S1F_NSA_17SM75_U32x4_LDSM_NENSA_21SM90_TMA_STORE_IM2COLES1F_NSA_17SM90_U32x4_STSM_NENSA_39AutoVectorizingCopyWithAssumedAlignmentILi128EEEEEEvvEEEEvNT_6ParamsE --------------------------
	.section	.nv.constant0._ZN7cutlass13device_kernelINS_4conv6kernel13ConvUniversalINS1_16ConvProblemShapeILNS1_8OperatorE1ELi3EEENS1_10collective14CollectiveConvINS1_47MainloopSm100TmaUmmaWarpSpecializedImplicitGemmILS5_1ELi17ELi3ELi1ELi2EN4cute5tupleIJNSA_1CILi2EEENSC_ILi1EEESE_EEEEENSB_IJNSC_ILi64EEENSC_ILi128EEENSB_IJNSC_ILi32EEEEEEEEENS_10bfloat16_tESM_NSA_8TiledMMAINSA_8MMA_AtomIJNSA_20SM100_MMA_F16BF16_SSISM_SM_fLi64ELi128ELNSA_4UMMA5MajorE0ELSR_1ELNSQ_7ScaleInE0ELSS_0EEEEEENSA_6LayoutINSB_IJSE_SE_SE_EEENSB_IJNSC_ILi0EEESX_SX_EEEEENSB_IJNSA_10UnderscoreES10_S10_EEEEENS7_6detail27Sm100ImplicitGemmTileTraitsINSA_20SM90_TMA_LOAD_IM2COLENSA_14ComposedLayoutINSA_7SwizzleILi2ELi4ELi3EEENSA_18smem_ptr_flag_bitsILi16EEENSV_INSB_IJNSC_ILi8EEESJ_EEENSB_IJSJ_SE_EEEEEEEvEENS14_INSA_23SM90_TMA_LOAD_MULTICASTENS16_INS17_ILi3ELi4ELi3EEES1A_NSV_INSB_IJSH_S1B_EEENSB_IJSE_SH_EEEEEEEvEEEENS_8epilogue10collective18CollectiveEpilogueINS1P_23Sm100TmaWarpSpecializedILi4ELi2ELi16ELb1ELb0EEEJSL_NSB_IJNSV_ISH_SE_EENSV_ISJ_SE_EEEEESM_NSB_IJNSB_IJllllEEESE_SX_EEESM_S1Y_NS1P_6fusion15FusionCallbacksIS1T_NS1Z_17LinearCombinationISM_fSM_fLNS_15FloatRoundStyleE2EEESL_S1W_JEEENSA_5SM1004TMEM4LOAD26SM100_TMEM_LOAD_16dp256b4xES15_S1F_NSA_17SM75_U32x4_LDSM_NENSA_21SM90_TMA_STORE_IM2COLES1F_NSA_17SM90_U32x4_STSM_NENSA_39AutoVectorizingCopyWithAssumedAlignmentILi128EEEEEEvvEEEEvNT_6ParamsE,"a",@progbits
	.sectionflags	@""
	.align	4
.nv.constant0._ZN7cutlass13device_kernelINS_4conv6kernel13ConvUniversalINS1_16ConvProblemShapeILNS1_8OperatorE1ELi3EEENS1_10collective14CollectiveConvINS1_47MainloopSm100TmaUmmaWarpSpecializedImplicitGemmILS5_1ELi17ELi3ELi1ELi2EN4cute5tupleIJNSA_1CILi2EEENSC_ILi1EEESE_EEEEENSB_IJNSC_ILi64EEENSC_ILi128EEENSB_IJNSC_ILi32EEEEEEEEENS_10bfloat16_tESM_NSA_8TiledMMAINSA_8MMA_AtomIJNSA_20SM100_MMA_F16BF16_SSISM_SM_fLi64ELi128ELNSA_4UMMA5MajorE0ELSR_1ELNSQ_7ScaleInE0ELSS_0EEEEEENSA_6LayoutINSB_IJSE_SE_SE_EEENSB_IJNSC_ILi0EEESX_SX_EEEEENSB_IJNSA_10UnderscoreES10_S10_EEEEENS7_6detail27Sm100ImplicitGemmTileTraitsINSA_20SM90_TMA_LOAD_IM2COLENSA_14ComposedLayoutINSA_7SwizzleILi2ELi4ELi3EEENSA_18smem_ptr_flag_bitsILi16EEENSV_INSB_IJNSC_ILi8EEESJ_EEENSB_IJSJ_SE_EEEEEEEvEENS14_INSA_23SM90_TMA_LOAD_MULTICASTENS16_INS17_ILi3ELi4ELi3EEES1A_NSV_INSB_IJSH_S1B_EEENSB_IJSE_SH_EEEEEEEvEEEENS_8epilogue10collective18CollectiveEpilogueINS1P_23Sm100TmaWarpSpecializedILi4ELi2ELi16ELb1ELb0EEEJSL_NSB_IJNSV_ISH_SE_EENSV_ISJ_SE_EEEEESM_NSB_IJNSB_IJllllEEESE_SX_EEESM_S1Y_NS1P_6fusion15FusionCallbacksIS1T_NS1Z_17LinearCombinationISM_fSM_fLNS_15FloatRoundStyleE2EEESL_S1W_JEEENSA_5SM1004TMEM4LOAD26SM100_TMEM_LOAD_16dp256b4xES15_S1F_NSA_17SM75_U32x4_LDSM_NENSA_21SM90_TMA_STORE_IM2COLES1F_NSA_17SM90_U32x4_STSM_NENSA_39AutoVectorizingCopyWithAssumedAlignmentILi128EEEEEEvvEEEEvNT_6ParamsE:
	.zero		3200


//--------------------- SYMBOLS --------------------------

	.type		.nv.reservedSmem.offset0,@object
	.size		.nv.reservedSmem.offset0,0x4
	.type		.nv.reservedSmem.cap,@object
	.size		.nv.reservedSmem.cap,0x4
	.type		__assertfail,@function
